	.target	sm_90a

	.elftype	@"ET_EXEC"


//--------------------- .note.nv.tkinfo           --------------------------
	.section	.note.nv.tkinfo,"",@"SHT_NOTE"
	.sectionflags	@"SHF_NOTE_NV_TKINFO"
	.tkinfo
        /*0018*/ 	.word	0x00000002
        /*0030*/ 	.string	""
        /*0030*/ 	.string	"ptxas"
        /*0030*/ 	.string	"Cuda compilation tools, release 13.0, V13.0.88"
        /*0030*/ 	.string	"Build cuda_13.0.r13.0/compiler.36424714_0"
        /*0030*/ 	.string	"-arch sm_90a -m 64 "



//--------------------- .note.nv.cuinfo           --------------------------
	.section	.note.nv.cuinfo,"",@"SHT_NOTE"
	.sectionflags	@"SHF_NOTE_NV_CUINFO"
        /*0018*/ 	.short	0x0002
        /*001a*/ 	.short	0x005a
        /*001c*/ 	.short	0x0082
	.zero		2


//--------------------- .nv.info                  --------------------------
	.section	.nv.info,"",@"SHT_CUDA_INFO"
	.align	4


	//----- nvinfo : EIATTR_REGCOUNT
	.align		4
        /*0000*/ 	.byte	0x04, 0x2f
        /*0002*/ 	.short	(.L_12 - .L_11)
	.align		4
.L_11:
        /*0004*/ 	.word	index@(_ZN7cutlass13device_kernelINS_4gemm6kernel13GemmUniversalIN4cute5tupleIJiiiiEEENS1_10collective13CollectiveMmaINS1_37MainloopSm90TmaGmmaWarpSpecializedFP8ILi7ENS5_IJNS4_1CILi1EEESB_SB_EEENS1_35KernelTmaWarpSpecializedCooperativeEEENS5_IJNSA_ILi128EEESF_SF_EEENS_12float_e5m2_tENS5_IJlSB_lEEESH_SI_NS4_8TiledMMAINS4_8MMA_AtomIJNS4_4SM904GMMA31MMA_64x128x32_F32E5M2E5M2_SS_TNILNSM_7ScaleInE1ELSO_1EEEEEENS4_6LayoutINS5_IJNSA_ILi2EEESB_SB_EEENS5_IJSB_NSA_ILi0EEESU_EEEEENS5_IJNS4_10UnderscoreESX_SX_EEEEENS4_13SM90_TMA_LOADENS4_14ComposedLayoutINS4_7SwizzleILi3ELi4ELi3EEENS4_18smem_ptr_flag_bitsILi8EEENSR_INS5_IJNSA_ILi8EEESF_EEENS5_IJSF_SB_EEEEEEEvNS4_8identityES10_S1A_vS1B_EENS_8epilogue10collective6detail29Sm90TmaWarpSpecializedAdapterINS1E_15DefaultEpilogueISH_SI_SI_NS1D_6thread17LinearCombinationISH_Li1EffLNS1I_9ScaleType4KindE0ELNS_15FloatRoundStyleE2ESH_EENS1_15EpilogueDefaultEEEEEvvEEEEvNT_6ParamsE)
        /*0008*/ 	.word	0x000000a8


	//----- nvinfo : EIATTR_FRAME_SIZE
	.align		4
.L_12:
        /*000c*/ 	.byte	0x04, 0x11
        /*000e*/ 	.short	(.L_14 - .L_13)
	.align		4
.L_13:
        /*0010*/ 	.word	index@(_ZN7cutlass13device_kernelINS_4gemm6kernel13GemmUniversalIN4cute5tupleIJiiiiEEENS1_10collective13CollectiveMmaINS1_37MainloopSm90TmaGmmaWarpSpecializedFP8ILi7ENS5_IJNS4_1CILi1EEESB_SB_EEENS1_35KernelTmaWarpSpecializedCooperativeEEENS5_IJNSA_ILi128EEESF_SF_EEENS_12float_e5m2_tENS5_IJlSB_lEEESH_SI_NS4_8TiledMMAINS4_8MMA_AtomIJNS4_4SM904GMMA31MMA_64x128x32_F32E5M2E5M2_SS_TNILNSM_7ScaleInE1ELSO_1EEEEEENS4_6LayoutINS5_IJNSA_ILi2EEESB_SB_EEENS5_IJSB_NSA_ILi0EEESU_EEEEENS5_IJNS4_10UnderscoreESX_SX_EEEEENS4_13SM90_TMA_LOADENS4_14ComposedLayoutINS4_7SwizzleILi3ELi4ELi3EEENS4_18smem_ptr_flag_bitsILi8EEENSR_INS5_IJNSA_ILi8EEESF_EEENS5_IJSF_SB_EEEEEEEvNS4_8identityES10_S1A_vS1B_EENS_8epilogue10collective6detail29Sm90TmaWarpSpecializedAdapterINS1E_15DefaultEpilogueISH_SI_SI_NS1D_6thread17LinearCombinationISH_Li1EffLNS1I_9ScaleType4KindE0ELNS_15FloatRoundStyleE2ESH_EENS1_15EpilogueDefaultEEEEEvvEEEEvNT_6ParamsE)
        /*0014*/ 	.word	0x00000000


	//----- nvinfo : EIATTR_MIN_STACK_SIZE
	.align		4
.L_14:
        /*0018*/ 	.byte	0x04, 0x12
        /*001a*/ 	.short	(.L_16 - .L_15)
	.align		4
.L_15:
        /*001c*/ 	.word	index@(_ZN7cutlass13device_kernelINS_4gemm6kernel13GemmUniversalIN4cute5tupleIJiiiiEEENS1_10collective13CollectiveMmaINS1_37MainloopSm90TmaGmmaWarpSpecializedFP8ILi7ENS5_IJNS4_1CILi1EEESB_SB_EEENS1_35KernelTmaWarpSpecializedCooperativeEEENS5_IJNSA_ILi128EEESF_SF_EEENS_12float_e5m2_tENS5_IJlSB_lEEESH_SI_NS4_8TiledMMAINS4_8MMA_AtomIJNS4_4SM904GMMA31MMA_64x128x32_F32E5M2E5M2_SS_TNILNSM_7ScaleInE1ELSO_1EEEEEENS4_6LayoutINS5_IJNSA_ILi2EEESB_SB_EEENS5_IJSB_NSA_ILi0EEESU_EEEEENS5_IJNS4_10UnderscoreESX_SX_EEEEENS4_13SM90_TMA_LOADENS4_14ComposedLayoutINS4_7SwizzleILi3ELi4ELi3EEENS4_18smem_ptr_flag_bitsILi8EEENSR_INS5_IJNSA_ILi8EEESF_EEENS5_IJSF_SB_EEEEEEEvNS4_8identityES10_S1A_vS1B_EENS_8epilogue10collective6detail29Sm90TmaWarpSpecializedAdapterINS1E_15DefaultEpilogueISH_SI_SI_NS1D_6thread17LinearCombinationISH_Li1EffLNS1I_9ScaleType4KindE0ELNS_15FloatRoundStyleE2ESH_EENS1_15EpilogueDefaultEEEEEvvEEEEvNT_6ParamsE)
        /*0020*/ 	.word	0x00000000
.L_16:


//--------------------- .nv.compat                --------------------------
	.section	.nv.compat,"",@"SHT_CUDA_COMPAT_INFO"
	.align	4
        /*0000*/ 	.byte	0x02, 0x09, 0x01, 0x00, 0x02, 0x02, 0x04, 0x00, 0x02, 0x05, 0x05, 0x00, 0x03, 0x07, 0x01, 0x01
        /*0010*/ 	.byte	0x02, 0x03, 0x01, 0x00, 0x02, 0x06, 0x01, 0x00, 0x04, 0x0b, 0x08, 0x00, 0x00, 0x00, 0x00, 0x00
        /*0020*/ 	.byte	0x00, 0x00, 0x00, 0x00


//--------------------- .nv.info._ZN7cutlass13device_kernelINS_4gemm6kernel13GemmUniversalIN4cute5tupleIJiiiiEEENS1_10collective13CollectiveMmaINS1_37MainloopSm90TmaGmmaWarpSpecializedFP8ILi7ENS5_IJNS4_1CILi1EEESB_SB_EEENS1_35KernelTmaWarpSpecializedCooperativeEEENS5_IJNSA_ILi128EEESF_SF_EEENS_12float_e5m2_tENS5_IJlSB_lEEESH_SI_NS4_8TiledMMAINS4_8MMA_AtomIJNS4_4SM904GMMA31MMA_64x128x32_F32E5M2E5M2_SS_TNILNSM_7ScaleInE1ELSO_1EEEEEENS4_6LayoutINS5_IJNSA_ILi2EEESB_SB_EEENS5_IJSB_NSA_ILi0EEESU_EEEEENS5_IJNS4_10UnderscoreESX_SX_EEEEENS4_13SM90_TMA_LOADENS4_14ComposedLayoutINS4_7SwizzleILi3ELi4ELi3EEENS4_18smem_ptr_flag_bitsILi8EEENSR_INS5_IJNSA_ILi8EEESF_EEENS5_IJSF_SB_EEEEEEEvNS4_8identityES10_S1A_vS1B_EENS_8epilogue10collective6detail29Sm90TmaWarpSpecializedAdapterINS1E_15DefaultEpilogueISH_SI_SI_NS1D_6thread17LinearCombinationISH_Li1EffLNS1I_9ScaleType4KindE0ELNS_15FloatRoundStyleE2ESH_EENS1_15EpilogueDefaultEEEEEvvEEEEvNT_6ParamsE --------------------------
	.section	.nv.info._ZN7cutlass13device_kernelINS_4gemm6kernel13GemmUniversalIN4cute5tupleIJiiiiEEENS1_10collective13CollectiveMmaINS1_37MainloopSm90TmaGmmaWarpSpecializedFP8ILi7ENS5_IJNS4_1CILi1EEESB_SB_EEENS1_35KernelTmaWarpSpecializedCooperativeEEENS5_IJNSA_ILi128EEESF_SF_EEENS_12float_e5m2_tENS5_IJlSB_lEEESH_SI_NS4_8TiledMMAINS4_8MMA_AtomIJNS4_4SM904GMMA31MMA_64x128x32_F32E5M2E5M2_SS_TNILNSM_7ScaleInE1ELSO_1EEEEEENS4_6LayoutINS5_IJNSA_ILi2EEESB_SB_EEENS5_IJSB_NSA_ILi0EEESU_EEEEENS5_IJNS4_10UnderscoreESX_SX_EEEEENS4_13SM90_TMA_LOADENS4_14ComposedLayoutINS4_7SwizzleILi3ELi4ELi3EEENS4_18smem_ptr_flag_bitsILi8EEENSR_INS5_IJNSA_ILi8EEESF_EEENS5_IJSF_SB_EEEEEEEvNS4_8identityES10_S1A_vS1B_EENS_8epilogue10collective6detail29Sm90TmaWarpSpecializedAdapterINS1E_15DefaultEpilogueISH_SI_SI_NS1D_6thread17LinearCombinationISH_Li1EffLNS1I_9ScaleType4KindE0ELNS_15FloatRoundStyleE2ESH_EENS1_15EpilogueDefaultEEEEEvvEEEEvNT_6ParamsE,"",@"SHT_CUDA_INFO"
	.sectionflags	@""
	.align	4


	//----- nvinfo : EIATTR_CUDA_API_VERSION
	.align		4
        /*0000*/ 	.byte	0x04, 0x37
        /*0002*/ 	.short	(.L_18 - .L_17)
.L_17:
        /*0004*/ 	.word	0x00000082


	//----- nvinfo : EIATTR_KPARAM_INFO
	.align		4
.L_18:
        /*0008*/ 	.byte	0x04, 0x17
        /*000a*/ 	.short	(.L_20 - .L_19)
.L_19:
        /*000c*/ 	.word	0x00000000
        /*0010*/ 	.short	0x0000
        /*0012*/ 	.short	0x0070
        /*0014*/ 	.byte	0x00, 0xf0, 0x01, 0x10


	//----- nvinfo : EIATTR_SPARSE_MMA_MASK
	.align		4
.L_20:
        /*0018*/ 	.byte	0x03, 0x50
        /*001a*/ 	.short	0x0000


	//----- nvinfo : EIATTR_MAXREG_COUNT
	.align		4
        /*001c*/ 	.byte	0x03, 0x1b
        /*001e*/ 	.short	0x00a8


	//----- nvinfo : EIATTR_NUM_BARRIERS
	.align		4
        /*0020*/ 	.byte	0x02, 0x4c
        /*0022*/ 	.byte	0x01
	.zero		1


	//----- nvinfo : EIATTR_MERCURY_ISA_VERSION
	.align		4
        /*0024*/ 	.byte	0x03, 0x5f
        /*0026*/ 	.short	0x0101


	//----- nvinfo : EIATTR_INT_WARP_WIDE_INSTR_OFFSETS
	.align		4
        /*0028*/ 	.byte	0x04, 0x31
        /*002a*/ 	.short	(.L_22 - .L_21)


	//   ....[0]....
.L_21:
        /*002c*/ 	.word	0x00000430


	//   ....[1]....
        /*0030*/ 	.word	0x00000440


	//   ....[2]....
        /*0034*/ 	.word	0x00000530


	//----- nvinfo : EIATTR_COOP_GROUP_MASK_REGIDS
	.align		4
.L_22:
        /*0038*/ 	.byte	0x04, 0x29
        /*003a*/ 	.short	(.L_24 - .L_23)


	//   ....[0]....
.L_23:
        /*003c*/ 	.word	0xffffffff


	//   ....[1]....
        /*0040*/ 	.word	0xffffffff


	//   ....[2]....
        /*0044*/ 	.word	0xffffffff


	//   ....[3]....
        /*0048*/ 	.word	0xffffffff


	//   ....[4]....
        /*004c*/ 	.word	0xffffffff


	//----- nvinfo : EIATTR_COOP_GROUP_INSTR_OFFSETS
	.align		4
.L_24:
        /*0050*/ 	.byte	0x04, 0x28
        /*0052*/ 	.short	(.L_26 - .L_25)


	//   ....[0]....
.L_25:
        /*0054*/ 	.word	0x00000060


	//   ....[1]....
        /*0058*/ 	.word	0x00000070


	//   ....[2]....
        /*005c*/ 	.word	0x00000130


	//   ....[3]....
        /*0060*/ 	.word	0x00000320


	//   ....[4]....
        /*0064*/ 	.word	0x00001020


	//----- nvinfo : EIATTR_REG_RECONFIG
	.align		4
.L_26:
        /*0068*/ 	.byte	0x01, 0x54
	.zero		2


	//----- nvinfo : EIATTR_MBARRIER_INSTR_OFFSETS
	.align		4
        /*006c*/ 	.byte	0x04, 0x39
        /*006e*/ 	.short	(.L_28 - .L_27)


	//   ....[0]....
.L_27:
        /*0070*/ 	.word	0x00000230
        /*0074*/ 	.word	0x000000ff
        /*0078*/ 	.word	0x00000000
        /*007c*/ 	.short	0x0100
        /*007e*/ 	.byte	0x08
	.zero		1


	//   ....[1]....
        /*0080*/ 	.word	0x00000240
        /*0084*/ 	.word	0x000000ff
        /*0088*/ 	.word	0x00000038
        /*008c*/ 	.short	0x0100
        /*008e*/ 	.byte	0x08
	.zero		1


	//   ....[2]....
        /*0090*/ 	.word	0x00000250
        /*0094*/ 	.word	0x000000ff
        /*0098*/ 	.word	0x00000008
        /*009c*/ 	.short	0x0100
        /*009e*/ 	.byte	0x08
	.zero		1


	//   ....[3]....
        /*00a0*/ 	.word	0x00000260
        /*00a4*/ 	.word	0x000000ff
        /*00a8*/ 	.word	0x00000040
        /*00ac*/ 	.short	0x0100
        /*00ae*/ 	.byte	0x08
	.zero		1


	//   ....[4]....
        /*00b0*/ 	.word	0x00000270
        /*00b4*/ 	.word	0x000000ff
        /*00b8*/ 	.word	0x00000010
        /*00bc*/ 	.short	0x0100
        /*00be*/ 	.byte	0x08
	.zero		1


	//   ....[5]....
        /*00c0*/ 	.word	0x00000280
        /*00c4*/ 	.word	0x000000ff
        /*00c8*/ 	.word	0x00000048
        /*00cc*/ 	.short	0x0100
        /*00ce*/ 	.byte	0x08
	.zero		1


	//   ....[6]....
        /*00d0*/ 	.word	0x00000290
        /*00d4*/ 	.word	0x000000ff
        /*00d8*/ 	.word	0x00000018
        /*00dc*/ 	.short	0x0100
        /*00de*/ 	.byte	0x08
	.zero		1


	//   ....[7]....
        /*00e0*/ 	.word	0x000002a0
        /*00e4*/ 	.word	0x000000ff
        /*00e8*/ 	.word	0x00000050
        /*00ec*/ 	.short	0x0100
        /*00ee*/ 	.byte	0x08
	.zero		1


	//   ....[8]....
        /*00f0*/ 	.word	0x000002b0
        /*00f4*/ 	.word	0x000000ff
        /*00f8*/ 	.word	0x00000020
        /*00fc*/ 	.short	0x0100
        /*00fe*/ 	.byte	0x08
	.zero		1


	//   ....[9]....
        /*0100*/ 	.word	0x000002c0
        /*0104*/ 	.word	0x000000ff
        /*0108*/ 	.word	0x00000058
        /*010c*/ 	.short	0x0100
        /*010e*/ 	.byte	0x08
	.zero		1


	//   ....[10]....
        /*0110*/ 	.word	0x000002d0
        /*0114*/ 	.word	0x000000ff
        /*0118*/ 	.word	0x00000028
        /*011c*/ 	.short	0x0100
        /*011e*/ 	.byte	0x08
	.zero		1


	//   ....[11]....
        /*0120*/ 	.word	0x000002e0
        /*0124*/ 	.word	0x000000ff
        /*0128*/ 	.word	0x00000060
        /*012c*/ 	.short	0x0100
        /*012e*/ 	.byte	0x08
	.zero		1


	//   ....[12]....
        /*0130*/ 	.word	0x000002f0
        /*0134*/ 	.word	0x000000ff
        /*0138*/ 	.word	0x00000030
        /*013c*/ 	.short	0x0100
        /*013e*/ 	.byte	0x08
	.zero		1


	//   ....[13]....
        /*0140*/ 	.word	0x00000300
        /*0144*/ 	.word	0x000000ff
        /*0148*/ 	.word	0x00000068
        /*014c*/ 	.short	0x0100
        /*014e*/ 	.byte	0x08
	.zero		1


	//   ....[14]....
        /*0150*/ 	.word	0x00000580
        /*0154*/ 	.word	0x000000ff
        /*0158*/ 	.word	0x00000080
        /*015c*/ 	.short	0x0100
        /*015e*/ 	.byte	0x06
	.zero		1


	//   ....[15]....
        /*0160*/ 	.word	0x000005e0
        /*0164*/ 	.word	0x000000ff
        /*0168*/ 	.word	0x00000088
        /*016c*/ 	.short	0x0100
        /*016e*/ 	.byte	0x06
	.zero		1


	//   ....[16]....
        /*0170*/ 	.word	0x00001550
        /*0174*/ 	.word	0x000000ff
        /*0178*/ 	.word	0x00000000
        /*017c*/ 	.short	0x010a
        /*017e*/ 	.byte	0x06
	.zero		1


	//   ....[17]....
        /*0180*/ 	.word	0x00001590
        /*0184*/ 	.word	0x000000ff
        /*0188*/ 	.word	0x00000000
        /*018c*/ 	.short	0x010a
        /*018e*/ 	.byte	0x06
	.zero		1


	//   ....[18]....
        /*0190*/ 	.word	0x00001f80
        /*0194*/ 	.word	0x000000ff
        /*0198*/ 	.word	0x00000000
        /*019c*/ 	.short	0x010a
        /*019e*/ 	.byte	0x0c
	.zero		1


	//   ....[19]....
        /*01a0*/ 	.word	0x00001fc0
        /*01a4*/ 	.word	0x000000ff
        /*01a8*/ 	.word	0x00000000
        /*01ac*/ 	.short	0x010a
        /*01ae*/ 	.byte	0x0c
	.zero		1


	//   ....[20]....
        /*01b0*/ 	.word	0x000026b0
        /*01b4*/ 	.word	0x000000ff
        /*01b8*/ 	.word	0x00000000
        /*01bc*/ 	.short	0x0101
        /*01be*/ 	.byte	0x08
	.zero		1


	//   ....[21]....
        /*01c0*/ 	.word	0x00002d20
        /*01c4*/ 	.word	0x000000ff
        /*01c8*/ 	.word	0x00000000
        /*01cc*/ 	.short	0x0101
        /*01ce*/ 	.byte	0x06
	.zero		1


	//   ....[22]....
        /*01d0*/ 	.word	0x000086d0
        /*01d4*/ 	.word	0x00000013
        /*01d8*/ 	.word	0x00000038
        /*01dc*/ 	.short	0x010a
        /*01de*/ 	.byte	0x3f
	.zero		1


	//   ....[23]....
        /*01e0*/ 	.word	0x00008a90
        /*01e4*/ 	.word	0x00000008
        /*01e8*/ 	.word	0x00000088
        /*01ec*/ 	.short	0x0101
        /*01ee*/ 	.byte	0x3f
	.zero		1


	//   ....[24]....
        /*01f0*/ 	.word	0x00009180
        /*01f4*/ 	.word	0x00000006
        /*01f8*/ 	.word	0x00000000
        /*01fc*/ 	.short	0x010a
        /*01fe*/ 	.byte	0x3f
	.zero		1


	//   ....[25]....
        /*0200*/ 	.word	0x00009200
        /*0204*/ 	.word	0x00000007
        /*0208*/ 	.word	0x00000000
        /*020c*/ 	.short	0x010a
        /*020e*/ 	.byte	0x3f
	.zero		1


	//   ....[26]....
        /*0210*/ 	.word	0x00009290
        /*0214*/ 	.word	0x00000006
        /*0218*/ 	.word	0x00000000
        /*021c*/ 	.short	0x010a
        /*021e*/ 	.byte	0x3f
	.zero		1


	//   ....[27]....
        /*0220*/ 	.word	0x00009320
        /*0224*/ 	.word	0x00000009
        /*0228*/ 	.word	0x00000000
        /*022c*/ 	.short	0x010a
        /*022e*/ 	.byte	0x3f
	.zero		1


	//   ....[28]....
        /*0230*/ 	.word	0x000093b0
        /*0234*/ 	.word	0x0000000a
        /*0238*/ 	.word	0x00000000
        /*023c*/ 	.short	0x010a
        /*023e*/ 	.byte	0x3f
	.zero		1


	//   ....[29]....
        /*0240*/ 	.word	0x00009440
        /*0244*/ 	.word	0x0000000b
        /*0248*/ 	.word	0x00000000
        /*024c*/ 	.short	0x010a
        /*024e*/ 	.byte	0x3f
	.zero		1


	//   ....[30]....
        /*0250*/ 	.word	0x000094d0
        /*0254*/ 	.word	0x00000003
        /*0258*/ 	.word	0x00000000
        /*025c*/ 	.short	0x010a
        /*025e*/ 	.byte	0x3f
	.zero		1


	//   ....[31]....
        /*0260*/ 	.word	0x00009540
        /*0264*/ 	.word	0x0000000b
        /*0268*/ 	.word	0x00000000
        /*026c*/ 	.short	0x010a
        /*026e*/ 	.byte	0x3f
	.zero		1


	//   ....[32]....
        /*0270*/ 	.word	0x000095a0
        /*0274*/ 	.word	0x0000008c
        /*0278*/ 	.word	0x00000000
        /*027c*/ 	.short	0x010a
        /*027e*/ 	.byte	0x3f
	.zero		1


	//   ....[33]....
        /*0280*/ 	.word	0x00009670
        /*0284*/ 	.word	0x00000013
        /*0288*/ 	.word	0x00000038
        /*028c*/ 	.short	0x010a
        /*028e*/ 	.byte	0x3f
	.zero		1


	//   ....[34]....
        /*0290*/ 	.word	0x00009750
        /*0294*/ 	.word	0x00000006
        /*0298*/ 	.word	0x00000000
        /*029c*/ 	.short	0x010a
        /*029e*/ 	.byte	0x3f
	.zero		1


	//   ....[35]....
        /*02a0*/ 	.word	0x000097a0
        /*02a4*/ 	.word	0x00000007
        /*02a8*/ 	.word	0x00000000
        /*02ac*/ 	.short	0x010a
        /*02ae*/ 	.byte	0x3f
	.zero		1


	//   ....[36]....
        /*02b0*/ 	.word	0x000097f0
        /*02b4*/ 	.word	0x00000006
        /*02b8*/ 	.word	0x00000000
        /*02bc*/ 	.short	0x010a
        /*02be*/ 	.byte	0x3f
	.zero		1


	//   ....[37]....
        /*02c0*/ 	.word	0x00009840
        /*02c4*/ 	.word	0x00000009
        /*02c8*/ 	.word	0x00000000
        /*02cc*/ 	.short	0x010a
        /*02ce*/ 	.byte	0x3f
	.zero		1


	//   ....[38]....
        /*02d0*/ 	.word	0x00009890
        /*02d4*/ 	.word	0x0000000a
        /*02d8*/ 	.word	0x00000000
        /*02dc*/ 	.short	0x010a
        /*02de*/ 	.byte	0x3f
	.zero		1


	//   ....[39]....
        /*02e0*/ 	.word	0x000098e0
        /*02e4*/ 	.word	0x0000000b
        /*02e8*/ 	.word	0x00000000
        /*02ec*/ 	.short	0x010a
        /*02ee*/ 	.byte	0x3f
	.zero		1


	//----- nvinfo : EIATTR_NUM_MBARRIERS
	.align		4
.L_28:
        /*02f0*/ 	.byte	0x03, 0x38
        /*02f2*/ 	.short	0x0010


	//----- nvinfo : EIATTR_EXIT_INSTR_OFFSETS
	.align		4
        /*02f4*/ 	.byte	0x04, 0x1c
        /*02f6*/ 	.short	(.L_30 - .L_29)


	//   ....[0]....
.L_29:
        /*02f8*/ 	.word	0x00000630


	//   ....[1]....
        /*02fc*/ 	.word	0x00000ef0


	//   ....[2]....
        /*0300*/ 	.word	0x00007d40


	//   ....[3]....
        /*0304*/ 	.word	0x00008370


	//   ....[4]....
        /*0308*/ 	.word	0x00009520


	//----- nvinfo : EIATTR_MAX_THREADS
	.align		4
.L_30:
        /*030c*/ 	.byte	0x04, 0x05
        /*030e*/ 	.short	(.L_32 - .L_31)
.L_31:
        /*0310*/ 	.word	0x00000180
        /*0314*/ 	.word	0x00000001
        /*0318*/ 	.word	0x00000001


	//----- nvinfo : EIATTR_CRS_STACK_SIZE
	.align		4
.L_32:
        /*031c*/ 	.byte	0x04, 0x1e
        /*031e*/ 	.short	(.L_34 - .L_33)
.L_33:
        /*0320*/ 	.word	0x00000000


	//----- nvinfo : EIATTR_CBANK_PARAM_SIZE
	.align		4
.L_34:
        /*0324*/ 	.byte	0x03, 0x19
        /*0326*/ 	.short	0x0470


	//----- nvinfo : EIATTR_PARAM_CBANK
	.align		4
        /*0328*/ 	.byte	0x04, 0x0a
        /*032a*/ 	.short	(.L_36 - .L_35)
	.align		4
.L_35:
        /*032c*/ 	.word	index@(.nv.constant0._ZN7cutlass13device_kernelINS_4gemm6kernel13GemmUniversalIN4cute5tupleIJiiiiEEENS1_10collective13CollectiveMmaINS1_37MainloopSm90TmaGmmaWarpSpecializedFP8ILi7ENS5_IJNS4_1CILi1EEESB_SB_EEENS1_35KernelTmaWarpSpecializedCooperativeEEENS5_IJNSA_ILi128EEESF_SF_EEENS_12float_e5m2_tENS5_IJlSB_lEEESH_SI_NS4_8TiledMMAINS4_8MMA_AtomIJNS4_4SM904GMMA31MMA_64x128x32_F32E5M2E5M2_SS_TNILNSM_7ScaleInE1ELSO_1EEEEEENS4_6LayoutINS5_IJNSA_ILi2EEESB_SB_EEENS5_IJSB_NSA_ILi0EEESU_EEEEENS5_IJNS4_10UnderscoreESX_SX_EEEEENS4_13SM90_TMA_LOADENS4_14ComposedLayoutINS4_7SwizzleILi3ELi4ELi3EEENS4_18smem_ptr_flag_bitsILi8EEENSR_INS5_IJNSA_ILi8EEESF_EEENS5_IJSF_SB_EEEEEEEvNS4_8identityES10_S1A_vS1B_EENS_8epilogue10collective6detail29Sm90TmaWarpSpecializedAdapterINS1E_15DefaultEpilogueISH_SI_SI_NS1D_6thread17LinearCombinationISH_Li1EffLNS1I_9ScaleType4KindE0ELNS_15FloatRoundStyleE2ESH_EENS1_15EpilogueDefaultEEEEEvvEEEEvNT_6ParamsE)
        /*0330*/ 	.short	0x0210
        /*0332*/ 	.short	0x0470


	//----- nvinfo : EIATTR_SW_WAR
	.align		4
.L_36:
        /*0334*/ 	.byte	0x04, 0x36
        /*0336*/ 	.short	(.L_38 - .L_37)
.L_37:
        /*0338*/ 	.word	0x00000008
.L_38:


//--------------------- .nv.callgraph             --------------------------
	.section	.nv.callgraph,"",@"SHT_CUDA_CALLGRAPH"
	.align	4
	.sectionentsize	8
	.align		4
        /*0000*/ 	.word	0x00000000
	.align		4
        /*0004*/ 	.word	0xffffffff
	.align		4
        /*0008*/ 	.word	0x00000000
	.align		4
        /*000c*/ 	.word	0xfffffffe
	.align		4
        /*0010*/ 	.word	0x00000000
	.align		4
        /*0014*/ 	.word	0xfffffffd
	.align		4
        /*0018*/ 	.word	0x00000000
	.align		4
        /*001c*/ 	.word	0xfffffffc


//--------------------- .nv.constant4             --------------------------
	.section	.nv.constant4,"a",@progbits
	.align	8
	.align		8
.nv.constant4:
        /*0000*/ 	.dword	_ZN40_INTERNAL_09854c77_4_k_cu_7977c1d6_296514cuda3std3__45__cpo5beginE
	.align		8
        /*0008*/ 	.dword	_ZN40_INTERNAL_09854c77_4_k_cu_7977c1d6_296514cuda3std3__45__cpo3endE
	.align		8
        /*0010*/ 	.dword	_ZN40_INTERNAL_09854c77_4_k_cu_7977c1d6_296514cuda3std3__45__cpo6cbeginE
	.align		8
        /*0018*/ 	.dword	_ZN40_INTERNAL_09854c77_4_k_cu_7977c1d6_296514cuda3std3__45__cpo4cendE
	.align		8
        /*0020*/ 	.dword	_ZN40_INTERNAL_09854c77_4_k_cu_7977c1d6_296514cuda3std3__442_GLOBAL__N__09854c77_4_k_cu_7977c1d6_296516ignoreE
	.align		8
        /*0028*/ 	.dword	_ZN40_INTERNAL_09854c77_4_k_cu_7977c1d6_296514cuda3std3__419piecewise_constructE
	.align		8
        /*0030*/ 	.dword	_ZN40_INTERNAL_09854c77_4_k_cu_7977c1d6_296514cuda3std3__48in_placeE
	.align		8
        /*0038*/ 	.dword	_ZN40_INTERNAL_09854c77_4_k_cu_7977c1d6_296514cuda3std6ranges3__45__cpo4swapE
	.align		8
        /*0040*/ 	.dword	_ZN40_INTERNAL_09854c77_4_k_cu_7977c1d6_296514cuda3std6ranges3__45__cpo9iter_moveE
	.align		8
        /*0048*/ 	.dword	_ZN40_INTERNAL_09854c77_4_k_cu_7977c1d6_296514cute7productE
	.align		8
        /*0050*/ 	.dword	_ZN40_INTERNAL_09854c77_4_k_cu_7977c1d6_296514cute1_E


//--------------------- .text._ZN7cutlass13device_kernelINS_4gemm6kernel13GemmUniversalIN4cute5tupleIJiiiiEEENS1_10collective13CollectiveMmaINS1_37MainloopSm90TmaGmmaWarpSpecializedFP8ILi7ENS5_IJNS4_1CILi1EEESB_SB_EEENS1_35KernelTmaWarpSpecializedCooperativeEEENS5_IJNSA_ILi128EEESF_SF_EEENS_12float_e5m2_tENS5_IJlSB_lEEESH_SI_NS4_8TiledMMAINS4_8MMA_AtomIJNS4_4SM904GMMA31MMA_64x128x32_F32E5M2E5M2_SS_TNILNSM_7ScaleInE1ELSO_1EEEEEENS4_6LayoutINS5_IJNSA_ILi2EEESB_SB_EEENS5_IJSB_NSA_ILi0EEESU_EEEEENS5_IJNS4_10UnderscoreESX_SX_EEEEENS4_13SM90_TMA_LOADENS4_14ComposedLayoutINS4_7SwizzleILi3ELi4ELi3EEENS4_18smem_ptr_flag_bitsILi8EEENSR_INS5_IJNSA_ILi8EEESF_EEENS5_IJSF_SB_EEEEEEEvNS4_8identityES10_S1A_vS1B_EENS_8epilogue10collective6detail29Sm90TmaWarpSpecializedAdapterINS1E_15DefaultEpilogueISH_SI_SI_NS1D_6thread17LinearCombinationISH_Li1EffLNS1I_9ScaleType4KindE0ELNS_15FloatRoundStyleE2ESH_EENS1_15EpilogueDefaultEEEEEvvEEEEvNT_6ParamsE --------------------------
	.section	.text._ZN7cutlass13device_kernelINS_4gemm6kernel13GemmUniversalIN4cute5tupleIJiiiiEEENS1_10collective13CollectiveMmaINS1_37MainloopSm90TmaGmmaWarpSpecializedFP8ILi7ENS5_IJNS4_1CILi1EEESB_SB_EEENS1_35KernelTmaWarpSpecializedCooperativeEEENS5_IJNSA_ILi128EEESF_SF_EEENS_12float_e5m2_tENS5_IJlSB_lEEESH_SI_NS4_8TiledMMAINS4_8MMA_AtomIJNS4_4SM904GMMA31MMA_64x128x32_F32E5M2E5M2_SS_TNILNSM_7ScaleInE1ELSO_1EEEEEENS4_6LayoutINS5_IJNSA_ILi2EEESB_SB_EEENS5_IJSB_NSA_ILi0EEESU_EEEEENS5_IJNS4_10UnderscoreESX_SX_EEEEENS4_13SM90_TMA_LOADENS4_14ComposedLayoutINS4_7SwizzleILi3ELi4ELi3EEENS4_18smem_ptr_flag_bitsILi8EEENSR_INS5_IJNSA_ILi8EEESF_EEENS5_IJSF_SB_EEEEEEEvNS4_8identityES10_S1A_vS1B_EENS_8epilogue10collective6detail29Sm90TmaWarpSpecializedAdapterINS1E_15DefaultEpilogueISH_SI_SI_NS1D_6thread17LinearCombinationISH_Li1EffLNS1I_9ScaleType4KindE0ELNS_15FloatRoundStyleE2ESH_EENS1_15EpilogueDefaultEEEEEvvEEEEvNT_6ParamsE,"ax",@progbits
	.align	128
.text._ZN7cutlass13device_kernelINS_4gemm6kernel13GemmUniversalIN4cute5tupleIJiiiiEEENS1_10collective13CollectiveMmaINS1_37MainloopSm90TmaGmmaWarpSpecializedFP8ILi7ENS5_IJNS4_1CILi1EEESB_SB_EEENS1_35KernelTmaWarpSpecializedCooperativeEEENS5_IJNSA_ILi128EEESF_SF_EEENS_12float_e5m2_tENS5_IJlSB_lEEESH_SI_NS4_8TiledMMAINS4_8MMA_AtomIJNS4_4SM904GMMA31MMA_64x128x32_F32E5M2E5M2_SS_TNILNSM_7ScaleInE1ELSO_1EEEEEENS4_6LayoutINS5_IJNSA_ILi2EEESB_SB_EEENS5_IJSB_NSA_ILi0EEESU_EEEEENS5_IJNS4_10UnderscoreESX_SX_EEEEENS4_13SM90_TMA_LOADENS4_14ComposedLayoutINS4_7SwizzleILi3ELi4ELi3EEENS4_18smem_ptr_flag_bitsILi8EEENSR_INS5_IJNSA_ILi8EEESF_EEENS5_IJSF_SB_EEEEEEEvNS4_8identityES10_S1A_vS1B_EENS_8epilogue10collective6detail29Sm90TmaWarpSpecializedAdapterINS1E_15DefaultEpilogueISH_SI_SI_NS1D_6thread17LinearCombinationISH_Li1EffLNS1I_9ScaleType4KindE0ELNS_15FloatRoundStyleE2ESH_EENS1_15EpilogueDefaultEEEEEvvEEEEvNT_6ParamsE:
        .type           _ZN7cutlass13device_kernelINS_4gemm6kernel13GemmUniversalIN4cute5tupleIJiiiiEEENS1_10collective13CollectiveMmaINS1_37MainloopSm90TmaGmmaWarpSpecializedFP8ILi7ENS5_IJNS4_1CILi1EEESB_SB_EEENS1_35KernelTmaWarpSpecializedCooperativeEEENS5_IJNSA_ILi128EEESF_SF_EEENS_12float_e5m2_tENS5_IJlSB_lEEESH_SI_NS4_8TiledMMAINS4_8MMA_AtomIJNS4_4SM904GMMA31MMA_64x128x32_F32E5M2E5M2_SS_TNILNSM_7ScaleInE1ELSO_1EEEEEENS4_6LayoutINS5_IJNSA_ILi2EEESB_SB_EEENS5_IJSB_NSA_ILi0EEESU_EEEEENS5_IJNS4_10UnderscoreESX_SX_EEEEENS4_13SM90_TMA_LOADENS4_14ComposedLayoutINS4_7SwizzleILi3ELi4ELi3EEENS4_18smem_ptr_flag_bitsILi8EEENSR_INS5_IJNSA_ILi8EEESF_EEENS5_IJSF_SB_EEEEEEEvNS4_8identityES10_S1A_vS1B_EENS_8epilogue10collective6detail29Sm90TmaWarpSpecializedAdapterINS1E_15DefaultEpilogueISH_SI_SI_NS1D_6thread17LinearCombinationISH_Li1EffLNS1I_9ScaleType4KindE0ELNS_15FloatRoundStyleE2ESH_EENS1_15EpilogueDefaultEEEEEvvEEEEvNT_6ParamsE,@function
        .size           _ZN7cutlass13device_kernelINS_4gemm6kernel13GemmUniversalIN4cute5tupleIJiiiiEEENS1_10collective13CollectiveMmaINS1_37MainloopSm90TmaGmmaWarpSpecializedFP8ILi7ENS5_IJNS4_1CILi1EEESB_SB_EEENS1_35KernelTmaWarpSpecializedCooperativeEEENS5_IJNSA_ILi128EEESF_SF_EEENS_12float_e5m2_tENS5_IJlSB_lEEESH_SI_NS4_8TiledMMAINS4_8MMA_AtomIJNS4_4SM904GMMA31MMA_64x128x32_F32E5M2E5M2_SS_TNILNSM_7ScaleInE1ELSO_1EEEEEENS4_6LayoutINS5_IJNSA_ILi2EEESB_SB_EEENS5_IJSB_NSA_ILi0EEESU_EEEEENS5_IJNS4_10UnderscoreESX_SX_EEEEENS4_13SM90_TMA_LOADENS4_14ComposedLayoutINS4_7SwizzleILi3ELi4ELi3EEENS4_18smem_ptr_flag_bitsILi8EEENSR_INS5_IJNSA_ILi8EEESF_EEENS5_IJSF_SB_EEEEEEEvNS4_8identityES10_S1A_vS1B_EENS_8epilogue10collective6detail29Sm90TmaWarpSpecializedAdapterINS1E_15DefaultEpilogueISH_SI_SI_NS1D_6thread17LinearCombinationISH_Li1EffLNS1I_9ScaleType4KindE0ELNS_15FloatRoundStyleE2ESH_EENS1_15EpilogueDefaultEEEEEvvEEEEvNT_6ParamsE,(.L_x_207 - _ZN7cutlass13device_kernelINS_4gemm6kernel13GemmUniversalIN4cute5tupleIJiiiiEEENS1_10collective13CollectiveMmaINS1_37MainloopSm90TmaGmmaWarpSpecializedFP8ILi7ENS5_IJNS4_1CILi1EEESB_SB_EEENS1_35KernelTmaWarpSpecializedCooperativeEEENS5_IJNSA_ILi128EEESF_SF_EEENS_12float_e5m2_tENS5_IJlSB_lEEESH_SI_NS4_8TiledMMAINS4_8MMA_AtomIJNS4_4SM904GMMA31MMA_64x128x32_F32E5M2E5M2_SS_TNILNSM_7ScaleInE1ELSO_1EEEEEENS4_6LayoutINS5_IJNSA_ILi2EEESB_SB_EEENS5_IJSB_NSA_ILi0EEESU_EEEEENS5_IJNS4_10UnderscoreESX_SX_EEEEENS4_13SM90_TMA_LOADENS4_14ComposedLayoutINS4_7SwizzleILi3ELi4ELi3EEENS4_18smem_ptr_flag_bitsILi8EEENSR_INS5_IJNSA_ILi8EEESF_EEENS5_IJSF_SB_EEEEEEEvNS4_8identityES10_S1A_vS1B_EENS_8epilogue10collective6detail29Sm90TmaWarpSpecializedAdapterINS1E_15DefaultEpilogueISH_SI_SI_NS1D_6thread17LinearCombinationISH_Li1EffLNS1I_9ScaleType4KindE0ELNS_15FloatRoundStyleE2ESH_EENS1_15EpilogueDefaultEEEEEvvEEEEvNT_6ParamsE)
        .other          _ZN7cutlass13device_kernelINS_4gemm6kernel13GemmUniversalIN4cute5tupleIJiiiiEEENS1_10collective13CollectiveMmaINS1_37MainloopSm90TmaGmmaWarpSpecializedFP8ILi7ENS5_IJNS4_1CILi1EEESB_SB_EEENS1_35KernelTmaWarpSpecializedCooperativeEEENS5_IJNSA_ILi128EEESF_SF_EEENS_12float_e5m2_tENS5_IJlSB_lEEESH_SI_NS4_8TiledMMAINS4_8MMA_AtomIJNS4_4SM904GMMA31MMA_64x128x32_F32E5M2E5M2_SS_TNILNSM_7ScaleInE1ELSO_1EEEEEENS4_6LayoutINS5_IJNSA_ILi2EEESB_SB_EEENS5_IJSB_NSA_ILi0EEESU_EEEEENS5_IJNS4_10UnderscoreESX_SX_EEEEENS4_13SM90_TMA_LOADENS4_14ComposedLayoutINS4_7SwizzleILi3ELi4ELi3EEENS4_18smem_ptr_flag_bitsILi8EEENSR_INS5_IJNSA_ILi8EEESF_EEENS5_IJSF_SB_EEEEEEEvNS4_8identityES10_S1A_vS1B_EENS_8epilogue10collective6detail29Sm90TmaWarpSpecializedAdapterINS1E_15DefaultEpilogueISH_SI_SI_NS1D_6thread17LinearCombinationISH_Li1EffLNS1I_9ScaleType4KindE0ELNS_15FloatRoundStyleE2ESH_EENS1_15EpilogueDefaultEEEEEvvEEEEvNT_6ParamsE,@"STO_CUDA_ENTRY STV_DEFAULT"
_ZN7cutlass13device_kernelINS_4gemm6kernel13GemmUniversalIN4cute5tupleIJiiiiEEENS1_10collective13CollectiveMmaINS1_37MainloopSm90TmaGmmaWarpSpecializedFP8ILi7ENS5_IJNS4_1CILi1EEESB_SB_EEENS1_35KernelTmaWarpSpecializedCooperativeEEENS5_IJNSA_ILi128EEESF_SF_EEENS_12float_e5m2_tENS5_IJlSB_lEEESH_SI_NS4_8TiledMMAINS4_8MMA_AtomIJNS4_4SM904GMMA31MMA_64x128x32_F32E5M2E5M2_SS_TNILNSM_7ScaleInE1ELSO_1EEEEEENS4_6LayoutINS5_IJNSA_ILi2EEESB_SB_EEENS5_IJSB_NSA_ILi0EEESU_EEEEENS5_IJNS4_10UnderscoreESX_SX_EEEEENS4_13SM90_TMA_LOADENS4_14ComposedLayoutINS4_7SwizzleILi3ELi4ELi3EEENS4_18smem_ptr_flag_bitsILi8EEENSR_INS5_IJNSA_ILi8EEESF_EEENS5_IJSF_SB_EEEEEEEvNS4_8identityES10_S1A_vS1B_EENS_8epilogue10collective6detail29Sm90TmaWarpSpecializedAdapterINS1E_15DefaultEpilogueISH_SI_SI_NS1D_6thread17LinearCombinationISH_Li1EffLNS1I_9ScaleType4KindE0ELNS_15FloatRoundStyleE2ESH_EENS1_15EpilogueDefaultEEEEEvvEEEEvNT_6ParamsE:
[----:B------:R-:W-:Y:S01]  /*0000*/  LDC R1, c[0x0][0x28] ;  /* 0x00000a00ff017b82 */ /* 0x000fe20000000800 */
[----:B------:R-:W0:Y:S01]  /*0010*/  S2R R0, SR_TID.X ;  /* 0x0000000000007919 */ /* 0x000e220000002100 */
[----:B------:R-:W-:Y:S01]  /*0020*/  ELECT P0, URZ, PT ;  /* 0x00000000003f782f */ /* 0x000fe20003800000 */
[----:B------:R-:W-:Y:S01]  /*0030*/  BSSY B0, `(.L_x_0) ;  /* 0x000000f000007945 */ /* 0x000fe20003800000 */
[--C-:B0-----:R-:W-:Y:S02]  /*0040*/  SHF.R.U32.HI R2, RZ, 0x5, R0.reuse ;  /* 0x00000005ff027819 */ /* 0x101fe40000011600 */
[----:B------:R-:W-:-:S03]  /*0050*/  SHF.R.U32.HI R3, RZ, 0x7, R0 ;  /* 0x00000007ff037819 */ /* 0x000fc60000011600 */
[----:B------:R-:W0:Y:S04]  /*0060*/  SHFL.IDX PT, R5, R2, RZ, 0x1f ;  /* 0x00001fff02057589 */ /* 0x000e2800000e0000 */
[----:B------:R1:W2:Y:S01]  /*0070*/  SHFL.IDX PT, R6, R3, RZ, 0x1f ;  /* 0x00001fff03067589 */ /* 0x0002a200000e0000 */
[----:B0-----:R-:W-:-:S13]  /*0080*/  ISETP.NE.OR P0, PT, R5, RZ, !P0 ;  /* 0x000000ff0500720c */ /* 0x001fda0004705670 */
[----:B-12---:R-:W-:Y:S05]  /*0090*/  @P0 BRA `(.L_x_1) ;  /* 0x0000000000200947 */ /* 0x006fea0003800000 */
[----:B------:R-:W-:Y:S02]  /*00a0*/  ULDC.64 UR4, c[0x0][0x198] ;  /* 0x0000660000047ab9 */ /* 0x000fe40000000a00 */
[----:B------:R-:W-:Y:S02]  /*00b0*/  UIADD3 UR6, UP0, UR4, 0xf0, URZ ;  /* 0x000000f004067890 */ /* 0x000fe4000ff1e03f */
[----:B------:R-:W-:Y:S02]  /*00c0*/  UIADD3 UR4, UP1, UR4, 0x1f0, URZ ;  /* 0x000001f004047890 */ /* 0x000fe4000ff3e03f */
[----:B------:R-:W-:Y:S02]  /*00d0*/  UIADD3.X UR7, URZ, UR5, URZ, UP0, !UPT ;  /* 0x000000053f077290 */ /* 0x000fe400087fe43f */
[----:B------:R-:W-:-:S07]  /*00e0*/  UIADD3.X UR5, URZ, UR5, URZ, UP1, !UPT ;  /* 0x000000053f057290 */ /* 0x000fce0008ffe43f */
[----:B------:R0:W-:Y:S02]  /*00f0*/  UTMACCTL.PF [UR6] ;  /* 0x00000000060079b9 */ /* 0x0001e40008040000 */
[----:B------:R0:W-:Y:S02]  /*0100*/  UTMACCTL.PF [UR4] ;  /* 0x00000000040079b9 */ /* 0x0001e40008040000 */
[----:B0-----:R-:W-:Y:S01]  /*0110*/  NOP ;  /* 0x0000000000007918 */ /* 0x001fe20000000000 */
.L_x_1:
[----:B------:R-:W-:Y:S05]  /*0120*/  BSYNC B0 ;  /* 0x0000000000007941 */ /* 0x000fea0003800000 */
.L_x_0:
[----:B------:R-:W0:Y:S02]  /*0130*/  SHFL.IDX PT, R3, R2, RZ, 0x1f ;  /* 0x00001fff02037589 */ /* 0x000e2400000e0000 */
[----:B0-----:R-:W-:-:S13]  /*0140*/  ISETP.NE.AND P0, PT, R3, RZ, PT ;  /* 0x000000ff0300720c */ /* 0x001fda0003f05270 */
[----:B------:R-:W-:Y:S05]  /*0150*/  @P0 BRA `(.L_x_2) ;  /* 0x0000000000700947 */ /* 0x000fea0003800000 */
[----:B------:R-:W0:Y:S01]  /*0160*/  S2UR UR8, SR_CgaCtaId ;  /* 0x00000000000879c3 */ /* 0x000e220000008800 */
[----:B------:R-:W-:Y:S01]  /*0170*/  UMOV UR4, 0x400 ;  /* 0x0000040000047882 */ /* 0x000fe20000000000 */
[----:B------:R-:W-:Y:S01]  /*0180*/  UMOV UR5, 0x1 ;  /* 0x0000000100057882 */ /* 0x000fe20000000000 */
[----:B------:R-:W-:Y:S01]  /*0190*/  UMOV UR6, 0x100 ;  /* 0x0000010000067882 */ /* 0x000fe20000000000 */
[----:B------:R-:W-:Y:S01]  /*01a0*/  ELECT P0, URZ, PT ;  /* 0x00000000003f782f */ /* 0x000fe20003800000 */
[----:B------:R-:W-:-:S04]  /*01b0*/  UIADD3 UR6, -UR6, 0x100000, URZ ;  /* 0x0010000006067890 */ /* 0x000fc8000fffe13f */
[----:B------:R-:W-:Y:S02]  /*01c0*/  USHF.L.U32 UR7, UR6, 0xb, URZ ;  /* 0x0000000b06077899 */ /* 0x000fe4000800063f */
[----:B------:R-:W-:Y:S02]  /*01d0*/  USHF.L.U32 UR6, UR6, 0x1, URZ ;  /* 0x0000000106067899 */ /* 0x000fe4000800063f */
[----:B0-----:R-:W-:Y:S02]  /*01e0*/  ULEA UR8, UR8, UR4, 0x18 ;  /* 0x0000000408087291 */ /* 0x001fe4000f8ec03f */
[----:B------:R-:W-:-:S04]  /*01f0*/  UIADD3 UR4, -UR5, 0x100000, URZ ;  /* 0x0010000005047890 */ /* 0x000fc8000fffe13f */
[----:B------:R-:W-:Y:S02]  /*0200*/  USHF.L.U32 UR5, UR4, 0xb, URZ ;  /* 0x0000000b04057899 */ /* 0x000fe4000800063f */
[----:B------:R-:W-:Y:S01]  /*0210*/  USHF.L.U32 UR4, UR4, 0x1, URZ ;  /* 0x0000000104047899 */ /* 0x000fe2000800063f */
[----:B------:R-:W0:Y:S11]  /*0220*/  FENCE.VIEW.ASYNC.S ;  /* 0x00000000000073c6 */ /* 0x000e360000000000 */
[----:B0-----:R0:W1:Y:S01]  /*0230*/  SYNCS.EXCH.64 URZ, [UR8], UR4 ;  /* 0x00000004083f75b2 */ /* 0x0010620008000100 */
[----:B------:R0:W2:Y:S01]  /*0240*/  SYNCS.EXCH.64 URZ, [UR8+0x38], UR6 ;  /* 0x00003806083f75b2 */ /* 0x0000a20008000100 */
[----:B------:R0:W3:Y:S01]  /*0250*/  SYNCS.EXCH.64 URZ, [UR8+0x8], UR4 ;  /* 0x00000804083f75b2 */ /* 0x0000e20008000100 */
[----:B------:R0:W4:Y:S01]  /*0260*/  SYNCS.EXCH.64 URZ, [UR8+0x40], UR6 ;  /* 0x00004006083f75b2 */ /* 0x0001220008000100 */
[----:B------:R0:W0:Y:S01]  /*0270*/  SYNCS.EXCH.64 URZ, [UR8+0x10], UR4 ;  /* 0x00001004083f75b2 */ /* 0x0000220008000100 */
        /* <DEDUP_REMOVED lines=9> */
[----:B------:R-:W-:Y:S01]  /*0310*/  NOP ;  /* 0x0000000000007918 */ /* 0x000fe20000000000 */
.L_x_2:
[----:B------:R-:W5:Y:S01]  /*0320*/  SHFL.IDX PT, R2, R2, RZ, 0x1f ;  /* 0x00001fff02027589 */ /* 0x000f6200000e0000 */
[----:B------:R-:W1:Y:S01]  /*0330*/  LDC R3, c[0x0][0x65c] ;  /* 0x00019700ff037b82 */ /* 0x000e620000000800 */
[----:B------:R-:W-:Y:S02]  /*0340*/  ELECT P0, URZ, PT ;  /* 0x00000000003f782f */ /* 0x000fe40003800000 */
[----:B------:R-:W-:Y:S01]  /*0350*/  SHF.R.S32.HI R4, RZ, 0x1f, R5 ;  /* 0x0000001fff047819 */ /* 0x000fe20000011405 */
[----:B------:R-:W2:Y:S01]  /*0360*/  S2R R10, SR_CTAID.Y ;  /* 0x00000000000a7919 */ /* 0x000ea20000002600 */
[----:B0-----:R-:W-:Y:S01]  /*0370*/  UMOV UR4, 0x20 ;  /* 0x0000002000047882 */ /* 0x001fe20000000000 */
[C---:B------:R-:W-:Y:S01]  /*0380*/  ISETP.NE.AND P3, PT, R6.reuse, RZ, PT ;  /* 0x000000ff0600720c */ /* 0x040fe20003f65270 */
[----:B------:R-:W-:Y:S01]  /*0390*/  VIADD R11, R6, 0xffffffff ;  /* 0xffffffff060b7836 */ /* 0x000fe20000000000 */
[----:B------:R-:W0:Y:S01]  /*03a0*/  S2R R8, SR_CTAID.X ;  /* 0x0000000000087919 */ /* 0x000e220000002500 */
[----:B------:R-:W-:Y:S01]  /*03b0*/  LEA.HI R4, R4, R5, RZ, 0x2 ;  /* 0x0000000504047211 */ /* 0x000fe200078f10ff */
[----:B------:R-:W-:Y:S01]  /*03c0*/  NOP ;  /* 0x0000000000007918 */ /* 0x000fe20000000000 */
[----:B------:R-:W-:Y:S01]  /*03d0*/  NOP ;  /* 0x0000000000007918 */ /* 0x000fe20000000000 */
[----:B------:R-:W-:-:S02]  /*03e0*/  ISETP.GE.U32.AND P1, PT, R11, 0x2, PT ;  /* 0x000000020b00780c */ /* 0x000fc40003f26070 */
[----:B------:R-:W-:-:S05]  /*03f0*/  LOP3.LUT R4, R4, 0xfffffffc, RZ, 0xc0, !PT ;  /* 0xfffffffc04047812 */ /* 0x000fca00078ec0ff */
[----:B------:R-:W-:Y:S01]  /*0400*/  IMAD.IADD R5, R5, 0x1, -R4 ;  /* 0x0000000105057824 */ /* 0x000fe200078e0a04 */
[----:B-----5:R-:W-:Y:S02]  /*0410*/  ISETP.NE.OR P0, PT, R2, RZ, !P0 ;  /* 0x000000ff0200720c */ /* 0x020fe40004705670 */
[----:B-1----:R-:W-:-:S11]  /*0420*/  ISETP.NE.AND P2, PT, R3, 0x1, PT ;  /* 0x000000010300780c */ /* 0x002fd60003f45270 */
[----:B------:R-:W-:Y:S01]  /*0430*/  VOTEU.ALL UP0, P0 ;  /* 0x00000000003f7886 */ /* 0x000fe20000000000 */
[----:B------:R-:W-:Y:S01]  /*0440*/  VOTEU.ALL UP1, P0 ;  /* 0x00000000003f7886 */ /* 0x000fe20000020000 */
[----:B------:R-:W0:Y:S01]  /*0450*/  @P2 LDC R9, c[0x0][0x10] ;  /* 0x00000400ff092b82 */ /* 0x000e220000000800 */
[----:B--2---:R-:W-:Y:S02]  /*0460*/  @P2 IMAD.MOV.U32 R2, RZ, RZ, R10 ;  /* 0x000000ffff022224 */ /* 0x004fe400078e000a */
[----:B------:R-:W-:Y:S01]  /*0470*/  @!UP0 UMOV UR6, 0x400 ;  /* 0x0000040000068882 */ /* 0x000fe20000000000 */
[----:B------:R-:W-:-:S04]  /*0480*/  @!UP0 UIADD3 UR4, -UR4, 0x100000, URZ ;  /* 0x0010000004048890 */ /* 0x000fc8000fffe13f */
[----:B------:R-:W-:Y:S02]  /*0490*/  @!UP0 USHF.L.U32 UR5, UR4, 0xb, URZ ;  /* 0x0000000b04058899 */ /* 0x000fe4000800063f */
[----:B------:R-:W-:Y:S01]  /*04a0*/  @!UP0 USHF.L.U32 UR4, UR4, 0x1, URZ ;  /* 0x0000000104048899 */ /* 0x000fe2000800063f */
[----:B------:R-:W-:Y:S02]  /*04b0*/  @P2 IMAD.MOV.U32 R3, RZ, RZ, RZ ;  /* 0x000000ffff032224 */ /* 0x000fe400078e00ff */
[----:B------:R-:W-:Y:S01]  /*04c0*/  @P2 IMAD.MOV.U32 R13, RZ, RZ, RZ ;  /* 0x000000ffff0d2224 */ /* 0x000fe200078e00ff */
[----:B------:R-:W1:Y:S08]  /*04d0*/  @!UP0 S2UR UR7, SR_CgaCtaId ;  /* 0x00000000000789c3 */ /* 0x000e700000008800 */
[----:B------:R-:W2:Y:S01]  /*04e0*/  @!P2 LDC R7, c[0x0][0xc] ;  /* 0x00000300ff07ab82 */ /* 0x000ea20000000800 */
[----:B0-----:R-:W-:-:S04]  /*04f0*/  @P2 IMAD.WIDE.U32 R2, R8, R9, R2 ;  /* 0x0000000908022225 */ /* 0x001fc800078e0002 */
[----:B------:R-:W-:Y:S02]  /*0500*/  IMAD.MOV.U32 R9, RZ, RZ, RZ ;  /* 0x000000ffff097224 */ /* 0x000fe400078e00ff */
[----:B------:R-:W-:Y:S01]  /*0510*/  @P2 IMAD.IADD R3, R3, 0x1, R13 ;  /* 0x0000000103032824 */ /* 0x000fe200078e020d */
[----:B-1----:R-:W-:Y:S01]  /*0520*/  @!UP0 ULEA UR6, UR7, UR6, 0x18 ;  /* 0x0000000607068291 */ /* 0x002fe2000f8ec03f */
[----:B------:R-:W-:Y:S01]  /*0530*/  VOTEU.ALL UP0, P0 ;  /* 0x00000000003f7886 */ /* 0x000fe20000000000 */
[----:B------:R-:W-:-:S04]  /*0540*/  ISETP.NE.AND P0, PT, R5, 0x3, PT ;  /* 0x000000030500780c */ /* 0x000fc80003f05270 */
[----:B------:R-:W-:-:S04]  /*0550*/  ISETP.EQ.OR P0, PT, R5, RZ, !P0 ;  /* 0x000000ff0500720c */ /* 0x000fc80004702670 */
[----:B------:R-:W-:Y:S01]  /*0560*/  ISETP.EQ.AND P0, PT, R6, RZ, P0 ;  /* 0x000000ff0600720c */ /* 0x000fe20000702270 */
[----:B------:R-:W0:Y:S02]  /*0570*/  FENCE.VIEW.ASYNC.S ;  /* 0x00000000000073c6 */ /* 0x000e240000000000 */
[----:B0-----:R0:W3:Y:S01]  /*0580*/  @!UP0 SYNCS.EXCH.64 URZ, [UR6+0x80], UR4 ;  /* 0x00008004063f85b2 */ /* 0x0010e20008000100 */
[----:B--2---:R-:W-:Y:S01]  /*0590*/  @!P2 IMAD.WIDE.U32 R6, R7, R10, R8 ;  /* 0x0000000a0706a225 */ /* 0x004fe200078e0008 */
[----:B------:R-:W-:-:S03]  /*05a0*/  SEL R4, RZ, 0x1, !P0 ;  /* 0x00000001ff047807 */ /* 0x000fc60004000000 */
[----:B------:R-:W-:Y:S02]  /*05b0*/  @!P2 IMAD.MOV.U32 R2, RZ, RZ, R6 ;  /* 0x000000ffff02a224 */ /* 0x000fe400078e0006 */
[----:B------:R-:W-:Y:S01]  /*05c0*/  @!P2 IMAD.MOV.U32 R3, RZ, RZ, R7 ;  /* 0x000000ffff03a224 */ /* 0x000fe200078e0007 */
[----:B------:R-:W-:Y:S01]  /*05d0*/  SEL R4, R4, 0x2, P1 ;  /* 0x0000000204047807 */ /* 0x000fe20000800000 */
[----:B------:R0:W3:Y:S01]  /*05e0*/  @!UP1 SYNCS.EXCH.64 URZ, [UR6+0x88], UR4 ;  /* 0x00008804063f95b2 */ /* 0x0000e20008000100 */
[----:B------:R-:W-:Y:S01]  /*05f0*/  NOP ;  /* 0x0000000000007918 */ /* 0x000fe20000000000 */
[----:B---34-:R-:W-:Y:S06]  /*0600*/  BAR.SYNC.DEFER_BLOCKING 0x0 ;  /* 0x0000000000007b1d */ /* 0x018fec0000010000 */
[----:B------:R-:W-:Y:S05]  /*0610*/  @!P3 BRA `(.L_x_3) ;  /* 0x0000007400ccb947 */ /* 0x000fea0003800000 */
[----:B------:R-:W-:-:S13]  /*0620*/  ISETP.GT.U32.AND P0, PT, R11, 0x1, PT ;  /* 0x000000010b00780c */ /* 0x000fda0003f04070 */
[----:B0-----:R-:W-:Y:S05]  /*0630*/  @P0 EXIT ;  /* 0x000000000000094d */ /* 0x001fea0003800000 */
[----:B------:R-:W-:Y:S01]  /*0640*/  ULDC.64 UR4, c[0x0][0x650] ;  /* 0x0001940000047ab9 */ /* 0x000fe20000000a00 */
[----:B------:R-:W-:Y:S01]  /*0650*/  PRMT R12, RZ, 0x7610, R12 ;  /* 0x00007610ff0c7816 */ /* 0x000fe2000000000c */
[----:B------:R-:W-:Y:S01]  /*0660*/  IMAD.MOV.U32 R6, RZ, RZ, -0x1 ;  /* 0xffffffffff067424 */ /* 0x000fe200078e00ff */
[----:B------:R-:W-:Y:S01]  /*0670*/  ISETP.GE.U32.AND P0, PT, R2, UR4, PT ;  /* 0x0000000402007c0c */ /* 0x000fe2000bf06070 */
[----:B------:R-:W-:Y:S02]  /*0680*/  IMAD.MOV.U32 R7, RZ, RZ, -0x1 ;  /* 0xffffffffff077424 */ /* 0x000fe400078e00ff */
[----:B------:R-:W-:Y:S01]  /*0690*/  IMAD.MOV.U32 R5, RZ, RZ, -0x1 ;  /* 0xffffffffff057424 */ /* 0x000fe200078e00ff */
[----:B------:R-:W-:-:S13]  /*06a0*/  ISETP.GE.U32.AND.EX P0, PT, R3, UR5, PT, P0 ;  /* 0x0000000503007c0c */ /* 0x000fda000bf06100 */
[----:B------:R-:W-:Y:S05]  /*06b0*/  @P0 BRA `(.L_x_4) ;  /* 0x00000004005c0947 */ /* 0x000fea0003800000 */
[----:B------:R-:W0:Y:S01]  /*06c0*/  LDC.64 R16, c[0x0][0x628] ;  /* 0x00018a00ff107b82 */ /* 0x000e220000000a00 */
[----:B------:R-:W-:Y:S02]  /*06d0*/  IMAD.MOV.U32 R6, RZ, RZ, R2 ;  /* 0x000000ffff067224 */ /* 0x000fe400078e0002 */
[----:B------:R-:W-:-:S05]  /*06e0*/  IMAD.MOV.U32 R7, RZ, RZ, R3 ;  /* 0x000000ffff077224 */ /* 0x000fca00078e0003 */
[----:B------:R-:W1:Y:S08]  /*06f0*/  LDC R18, c[0x0][0x630] ;  /* 0x00018c00ff127b82 */ /* 0x000e700000000800 */
[----:B------:R-:W2:Y:S01]  /*0700*/  LDC.64 R20, c[0x0][0x620] ;  /* 0x00018800ff147b82 */ /* 0x000ea20000000a00 */
[----:B0-----:R-:W-:-:S04]  /*0710*/  ISETP.NE.U32.AND P0, PT, R16, RZ, PT ;  /* 0x000000ff1000720c */ /* 0x001fc80003f05070 */
[----:B------:R-:W-:-:S13]  /*0720*/  ISETP.NE.AND.EX P0, PT, R17, RZ, PT, P0 ;  /* 0x000000ff1100720c */ /* 0x000fda0003f05300 */
[----:B-12---:R-:W-:Y:S05]  /*0730*/  @!P0 BRA `(.L_x_5) ;  /* 0x0000000000288947 */ /* 0x006fea0003800000 */
[----:B------:R-:W0:Y:S02]  /*0740*/  LDC R5, c[0x0][0x634] ;  /* 0x00018d00ff057b82 */ /* 0x000e240000000800 */
[----:B0-----:R-:W-:-:S05]  /*0750*/  IADD3 R5, P0, R2, R5, RZ ;  /* 0x0000000502057210 */ /* 0x001fca0007f1e0ff */
[----:B------:R-:W-:-:S04]  /*0760*/  IMAD.X R11, RZ, RZ, R3, P0 ;  /* 0x000000ffff0b7224 */ /* 0x000fc800000e0603 */
[----:B------:R-:W-:-:S04]  /*0770*/  IMAD.WIDE.U32 R6, R11, R16, RZ ;  /* 0x000000100b067225 */ /* 0x000fc800078e00ff */
[----:B------:R-:W-:-:S04]  /*0780*/  IMAD.WIDE.U32 R12, P0, R5, R17, R6 ;  /* 0x00000011050c7225 */ /* 0x000fc80007800006 */
[----:B------:R-:W-:-:S04]  /*0790*/  IMAD.WIDE.U32 R6, R5, R16, RZ ;  /* 0x0000001005067225 */ /* 0x000fc800078e00ff */
[----:B------:R-:W-:Y:S01]  /*07a0*/  IMAD.X R15, RZ, RZ, RZ, P0 ;  /* 0x000000ffff0f7224 */ /* 0x000fe200000e06ff */
[----:B------:R-:W-:Y:S01]  /*07b0*/  IADD3 RZ, P0, R7, R12, RZ ;  /* 0x0000000c07ff7210 */ /* 0x000fe20007f1e0ff */
[----:B------:R-:W-:-:S04]  /*07c0*/  IMAD.MOV.U32 R14, RZ, RZ, R13 ;  /* 0x000000ffff0e7224 */ /* 0x000fc800078e000d */
[----:B------:R-:W-:-:S08]  /*07d0*/  IMAD.WIDE.U32.X R6, R11, R17, R14, P0 ;  /* 0x000000110b067225 */ /* 0x000fd000000e040e */
.L_x_5:
[--C-:B------:R-:W-:Y:S01]  /*07e0*/  SHF.R.U64 R26, R6, R18, R7.reuse ;  /* 0x00000012061a7219 */ /* 0x100fe20000001207 */
[----:B------:R-:W0:Y:S01]  /*07f0*/  LDC.64 R22, c[0x0][0x640] ;  /* 0x00019000ff167b82 */ /* 0x000e220000000a00 */
[----:B------:R-:W-:Y:S01]  /*0800*/  I2FP.F32.U32 R5, R8 ;  /* 0x0000000800057245 */ /* 0x000fe20000201000 */
[----:B------:R-:W-:Y:S01]  /*0810*/  ULDC UR4, c[0x0][0x150] ;  /* 0x0000540000047ab9 */ /* 0x000fe20000000800 */
[----:B------:R-:W-:Y:S02]  /*0820*/  SHF.R.U32.HI R6, RZ, R18, R7 ;  /* 0x00000012ff067219 */ /* 0x000fe40000011607 */
[----:B------:R-:W-:Y:S01]  /*0830*/  IADD3 R11, P0, RZ, -R26, RZ ;  /* 0x8000001aff0b7210 */ /* 0x000fe20007f1e0ff */
[----:B------:R-:W-:Y:S01]  /*0840*/  FMUL R5, R5, UR4 ;  /* 0x0000000405057c20 */ /* 0x000fe20008400000 */
[----:B------:R-:W-:Y:S01]  /*0850*/  ULDC UR4, c[0x0][0x154] ;  /* 0x0000550000047ab9 */ /* 0x000fe20000000800 */
[----:B------:R-:W1:Y:S02]  /*0860*/  LDC R14, c[0x0][0x618] ;  /* 0x00018600ff0e7b82 */ /* 0x000e640000000800 */
[----:B------:R-:W-:-:S02]  /*0870*/  IMAD.X R13, RZ, RZ, ~R6, P0 ;  /* 0x000000ffff0d7224 */ /* 0x000fc400000e0e06 */
[----:B------:R-:W2:Y:S01]  /*0880*/  F2I.U32.TRUNC.NTZ R5, R5 ;  /* 0x0000000500057305 */ /* 0x000ea2000020f000 */
[----:B------:R-:W-:-:S03]  /*0890*/  IMAD.WIDE.U32 R6, R11, R20, R2 ;  /* 0x000000140b067225 */ /* 0x000fc600078e0002 */
[----:B------:R-:W3:Y:S01]  /*08a0*/  LDC R9, c[0x0][0x144] ;  /* 0x00005100ff097b82 */ /* 0x000ee20000000800 */
[----:B------:R-:W-:-:S04]  /*08b0*/  IMAD R12, R13, R20, RZ ;  /* 0x000000140d0c7224 */ /* 0x000fc800078e02ff */
[----:B------:R-:W-:Y:S02]  /*08c0*/  IMAD R11, R11, R21, R12 ;  /* 0x000000150b0b7224 */ /* 0x000fe400078e020c */
[----:B------:R-:W-:Y:S01]  /*08d0*/  IMAD.MOV.U32 R12, RZ, RZ, 0x1 ;  /* 0x00000001ff0c7424 */ /* 0x000fe200078e00ff */
[----:B------:R-:W4:Y:S01]  /*08e0*/  LDC R18, c[0x0][0x608] ;  /* 0x00018200ff127b82 */ /* 0x000f220000000800 */
[----:B------:R-:W-:Y:S01]  /*08f0*/  IMAD.IADD R11, R7, 0x1, R11 ;  /* 0x00000001070b7824 */ /* 0x000fe200078e020b */
[----:B0-----:R-:W-:Y:S01]  /*0900*/  ISETP.NE.U32.AND P0, PT, R22, RZ, PT ;  /* 0x000000ff1600720c */ /* 0x001fe20003f05070 */
[----:B--2---:R-:W-:-:S03]  /*0910*/  IMAD.MOV R7, RZ, RZ, -R5 ;  /* 0x000000ffff077224 */ /* 0x004fc600078e0a05 */
[----:B------:R-:W-:Y:S02]  /*0920*/  ISETP.NE.AND.EX P0, PT, R23, RZ, PT, P0 ;  /* 0x000000ff1700720c */ /* 0x000fe40003f05300 */
[----:B------:R-:W0:Y:S01]  /*0930*/  LDC R13, c[0x0][0x658] ;  /* 0x00019600ff0d7b82 */ /* 0x000e220000000800 */
[--C-:B-1----:R-:W-:Y:S02]  /*0940*/  SHF.R.U64 R16, R6, R14, R11.reuse ;  /* 0x0000000e06107219 */ /* 0x102fe4000000120b */
[----:B------:R-:W-:Y:S02]  /*0950*/  I2FP.F32.U32 R6, R10 ;  /* 0x0000000a00067245 */ /* 0x000fe40000201000 */
[----:B------:R-:W-:-:S03]  /*0960*/  SHF.R.U32.HI R11, RZ, R14, R11 ;  /* 0x0000000eff0b7219 */ /* 0x000fc6000001160b */
[----:B------:R-:W1:Y:S01]  /*0970*/  LDC R17, c[0x0][0x148] ;  /* 0x00005200ff117b82 */ /* 0x000e620000000800 */
[----:B---3--:R-:W-:Y:S02]  /*0980*/  IMAD R5, R9, R7, R8 ;  /* 0x0000000709057224 */ /* 0x008fe400078e0208 */
[----:B------:R-:W-:Y:S01]  /*0990*/  FMUL R7, R6, UR4 ;  /* 0x0000000406077c20 */ /* 0x000fe20008400000 */
[----:B------:R-:W-:-:S03]  /*09a0*/  IMAD.MOV.U32 R6, RZ, RZ, -0x1 ;  /* 0xffffffffff067424 */ /* 0x000fc600078e00ff */
[----:B------:R2:W3:Y:S01]  /*09b0*/  F2I.U32.TRUNC.NTZ R15, R7 ;  /* 0x00000007000f7305 */ /* 0x0004e2000020f000 */
[----:B------:R-:W1:Y:S01]  /*09c0*/  LDC R21, c[0x0][0x600] ;  /* 0x00018000ff157b82 */ /* 0x000e620000000800 */
[-CC-:B----4-:R-:W-:Y:S02]  /*09d0*/  SHF.R.U64 R27, R16, R18.reuse, R11.reuse ;  /* 0x00000012101b7219 */ /* 0x190fe4000000120b */
[----:B------:R-:W-:-:S05]  /*09e0*/  SHF.R.U32.HI R8, RZ, R18, R11 ;  /* 0x00000012ff087219 */ /* 0x000fca000001160b */
[----:B------:R-:W4:Y:S01]  /*09f0*/  LDC R20, c[0x0][0x648] ;  /* 0x00019200ff147b82 */ /* 0x000f220000000800 */
[-CC-:B0-----:R-:W-:Y:S02]  /*0a00*/  SHF.R.U64 R18, R27, R13.reuse, R8.reuse ;  /* 0x0000000d1b127219 */ /* 0x181fe40000001208 */
[-C--:B------:R-:W-:Y:S02]  /*0a10*/  SHF.L.U32 R6, R6, R13.reuse, RZ ;  /* 0x0000000d06067219 */ /* 0x080fe400000006ff */
[-C--:B------:R-:W-:Y:S02]  /*0a20*/  SHF.R.U32.HI R8, RZ, R13.reuse, R8 ;  /* 0x0000000dff087219 */ /* 0x080fe40000011608 */
[----:B------:R-:W-:Y:S01]  /*0a30*/  LOP3.LUT R14, RZ, R6, RZ, 0x33, !PT ;  /* 0x00000006ff0e7212 */ /* 0x000fe200078e33ff */
[----:B------:R-:W0:Y:S01]  /*0a40*/  LDC R25, c[0x0][0x638] ;  /* 0x00018e00ff197b82 */ /* 0x000e220000000800 */
[----:B------:R-:W-:Y:S01]  /*0a50*/  SHF.L.U32 R11, R12, R13, RZ ;  /* 0x0000000d0c0b7219 */ /* 0x000fe200000006ff */
[----:B------:R-:W-:-:S02]  /*0a60*/  IMAD.MOV.U32 R6, RZ, RZ, R18 ;  /* 0x000000ffff067224 */ /* 0x000fc400078e0012 */
[----:B--2---:R-:W-:-:S04]  /*0a70*/  IMAD.MOV.U32 R7, RZ, RZ, R8 ;  /* 0x000000ffff077224 */ /* 0x004fc800078e0008 */
[----:B------:R-:W2:Y:S01]  /*0a80*/  LDC R24, c[0x0][0x610] ;  /* 0x00018400ff187b82 */ /* 0x000ea20000000800 */
[----:B---3--:R-:W-:Y:S05]  /*0a90*/  @!P0 BRA `(.L_x_6) ;  /* 0x0000000000288947 */ /* 0x008fea0003800000 */
[----:B------:R-:W3:Y:S02]  /*0aa0*/  LDC R13, c[0x0][0x64c] ;  /* 0x00019300ff0d7b82 */ /* 0x000ee40000000800 */
[----:B---3--:R-:W-:-:S05]  /*0ab0*/  IADD3 R13, P0, R18, R13, RZ ;  /* 0x0000000d120d7210 */ /* 0x008fca0007f1e0ff */
        /* <DEDUP_REMOVED lines=8> */
.L_x_6:
[----:B----4-:R-:W-:Y:S01]  /*0b40*/  SHF.R.U64 R6, R6, R20, R7 ;  /* 0x0000001406067219 */ /* 0x010fe20000001207 */
[----:B-1----:R-:W-:Y:S01]  /*0b50*/  VIADD R7, R21, 0xffffffff ;  /* 0xffffffff15077836 */ /* 0x002fe20000000000 */
[----:B------:R-:W-:Y:S01]  /*0b60*/  LOP3.LUT R14, R27, R14, RZ, 0xc0, !PT ;  /* 0x0000000e1b0e7212 */ /* 0x000fe200078ec0ff */
[----:B------:R-:W-:Y:S02]  /*0b70*/  IMAD.MOV R15, RZ, RZ, -R15 ;  /* 0x000000ffff0f7224 */ /* 0x000fe400078e0a0f */
[----:B------:R-:W-:Y:S01]  /*0b80*/  IMAD.MOV R8, RZ, RZ, -R6 ;  /* 0x000000ffff087224 */ /* 0x000fe200078e0a06 */
[----:B------:R-:W-:Y:S01]  /*0b90*/  LOP3.LUT R7, R16, R7, RZ, 0xc0, !PT ;  /* 0x0000000710077212 */ /* 0x000fe200078ec0ff */
[----:B------:R-:W-:Y:S02]  /*0ba0*/  IMAD R14, R11, R6, R14 ;  /* 0x000000060b0e7224 */ /* 0x000fe400078e020e */
[----:B------:R-:W-:Y:S02]  /*0bb0*/  @P2 IMAD R5, R17, R15, R10 ;  /* 0x0000000f11052224 */ /* 0x000fe400078e020a */
[----:B0-----:R-:W-:-:S02]  /*0bc0*/  IMAD R6, R8, R25, R18 ;  /* 0x0000001908067224 */ /* 0x001fc400078e0212 */
[----:B--2---:R-:W-:Y:S02]  /*0bd0*/  IMAD R5, R14, R24, R5 ;  /* 0x000000180e057224 */ /* 0x004fe400078e0205 */
[----:B------:R-:W-:Y:S02]  /*0be0*/  IMAD R6, R6, R21, R7 ;  /* 0x0000001506067224 */ /* 0x000fe400078e0207 */
[----:B------:R-:W-:-:S03]  /*0bf0*/  IMAD.MOV.U32 R12, RZ, RZ, 0x1 ;  /* 0x00000001ff0c7424 */ /* 0x000fc600078e00ff */
[----:B------:R-:W-:Y:S02]  /*0c00*/  SEL R7, R6, R5, !P2 ;  /* 0x0000000506077207 */ /* 0x000fe40005000000 */
[----:B------:R-:W-:Y:S01]  /*0c10*/  SEL R6, R5, R6, !P2 ;  /* 0x0000000605067207 */ /* 0x000fe20005000000 */
[----:B------:R-:W-:-:S07]  /*0c20*/  IMAD.MOV.U32 R5, RZ, RZ, R26 ;  /* 0x000000ffff057224 */ /* 0x000fce00078e001a */
.L_x_4:
[----:B------:R-:W-:-:S08]  /*0c30*/  NOP ;  /* 0x0000000000007918 */ /* 0x000fd00000000000 */
[----:B------:R-:W0:Y:S02]  /*0c40*/  USETMAXREG.TRY_ALLOC.CTAPOOL UP0, 0xe8 ;  /* 0x000000e8000079c8 */ /* 0x000e240008000600 */
[----:B0-----:R-:W-:-:S13]  /*0c50*/  PLOP3.LUT P0, PT, PT, PT, UP0, 0x80, 0x0 ;  /* 0x000000000000781c */ /* 0x001fda0003f0f008 */
[----:B------:R-:W-:Y:S05]  /*0c60*/  @!P0 BRA `(.L_x_4) ;  /* 0xfffffffc00f08947 */ /* 0x000fea000383ffff */
[----:B------:R-:W-:Y:S01]  /*0c70*/  ULDC.64 UR4, c[0x0][0x598] ;  /* 0x0001660000047ab9 */ /* 0x000fe20000000a00 */
[----:B------:R-:W-:Y:S01]  /*0c80*/  ULDC.64 UR16, c[0x0][0x208] ;  /* 0x0000820000107ab9 */ /* 0x000fe20000000a00 */
[----:B------:R-:W-:-:S04]  /*0c90*/  ISETP.NE.U32.AND P0, PT, RZ, UR4, PT ;  /* 0x00000004ff007c0c */ /* 0x000fc8000bf05070 */
[----:B------:R-:W-:-:S13]  /*0ca0*/  ISETP.NE.AND.EX P0, PT, RZ, UR5, PT, P0 ;  /* 0x00000005ff007c0c */ /* 0x000fda000bf05300 */
[----:B------:R-:W-:Y:S05]  /*0cb0*/  @!P0 BRA `(.L_x_7) ;  /* 0x00000000001c8947 */ /* 0x000fea0003800000 */
[----:B------:R-:W0:Y:S02]  /*0cc0*/  LDC.64 R8, c[0x0][0x598] ;  /* 0x00016600ff087b82 */ /* 0x000e240000000a00 */
[----:B0-----:R-:W2:Y:S02]  /*0cd0*/  LDG.E.64 R8, desc[UR16][R8.64] ;  /* 0x0000001008087981 */ /* 0x001ea4000c1e1b00 */
[----:B--2---:R-:W-:-:S04]  /*0ce0*/  ISETP.NE.U32.AND P0, PT, R8, RZ, PT ;  /* 0x000000ff0800720c */ /* 0x004fc80003f05070 */
[----:B------:R-:W-:-:S13]  /*0cf0*/  ISETP.NE.AND.EX P0, PT, R9, RZ, PT, P0 ;  /* 0x000000ff0900720c */ /* 0x000fda0003f05300 */
[----:B------:R-:W-:Y:S05]  /*0d00*/  @!P0 BRA `(.L_x_7) ;  /* 0x0000000000088947 */ /* 0x000fea0003800000 */
[----:B------:R0:W5:Y:S01]  /*0d10*/  LD.E R8, desc[UR16][R8.64] ;  /* 0x0000001008087980 */ /* 0x000162000c101900 */
[----:B------:R-:W-:Y:S05]  /*0d20*/  BRA `(.L_x_8) ;  /* 0x0000000000207947 */ /* 0x000fea0003800000 */
.L_x_7:
[----:B------:R-:W-:Y:S02]  /*0d30*/  ULDC.64 UR4, c[0x0][0x588] ;  /* 0x0001620000047ab9 */ /* 0x000fe40000000a00 */
[----:B------:R-:W-:-:S04]  /*0d40*/  ISETP.NE.U32.AND P0, PT, RZ, UR4, PT ;  /* 0x00000004ff007c0c */ /* 0x000fc8000bf05070 */
[----:B------:R-:W-:-:S13]  /*0d50*/  ISETP.NE.AND.EX P0, PT, RZ, UR5, PT, P0 ;  /* 0x00000005ff007c0c */ /* 0x000fda000bf05300 */
[----:B------:R-:W-:Y:S05]  /*0d60*/  @!P0 BRA `(.L_x_9) ;  /* 0x00000000000c8947 */ /* 0x000fea0003800000 */
[----:B------:R-:W0:Y:S02]  /*0d70*/  LDC.64 R8, c[0x0][0x588] ;  /* 0x00016200ff087b82 */ /* 0x000e240000000a00 */
[----:B0-----:R1:W5:Y:S01]  /*0d80*/  LDG.E R8, desc[UR16][R8.64] ;  /* 0x0000001008087981 */ /* 0x001362000c1e1900 */
[----:B------:R-:W-:Y:S05]  /*0d90*/  BRA `(.L_x_8) ;  /* 0x0000000000047947 */ /* 0x000fea0003800000 */
.L_x_9:
[----:B------:R-:W2:Y:S02]  /*0da0*/  LDC R8, c[0x0][0x580] ;  /* 0x00016000ff087b82 */ /* 0x000ea40000000800 */
.L_x_8:
[----:B------:R-:W-:Y:S02]  /*0db0*/  ULDC.64 UR4, c[0x0][0x5a0] ;  /* 0x0001680000047ab9 */ /* 0x000fe40000000a00 */
[----:B------:R-:W-:-:S04]  /*0dc0*/  ISETP.NE.U32.AND P0, PT, RZ, UR4, PT ;  /* 0x00000004ff007c0c */ /* 0x000fc8000bf05070 */
[----:B------:R-:W-:-:S13]  /*0dd0*/  ISETP.NE.AND.EX P0, PT, RZ, UR5, PT, P0 ;  /* 0x00000005ff007c0c */ /* 0x000fda000bf05300 */
[----:B------:R-:W-:Y:S05]  /*0de0*/  @!P0 BRA `(.L_x_10) ;  /* 0x00000000001c8947 */ /* 0x000fea0003800000 */
[----:B------:R-:W3:Y:S02]  /*0df0*/  LDC.64 R10, c[0x0][0x5a0] ;  /* 0x00016800ff0a7b82 */ /* 0x000ee40000000a00 */
[----:B---3--:R-:W3:Y:S02]  /*0e00*/  LDG.E.64 R10, desc[UR16][R10.64] ;  /* 0x000000100a0a7981 */ /* 0x008ee4000c1e1b00 */
[----:B---3--:R-:W-:-:S04]  /*0e10*/  ISETP.NE.U32.AND P0, PT, R10, RZ, PT ;  /* 0x000000ff0a00720c */ /* 0x008fc80003f05070 */
[----:B------:R-:W-:-:S13]  /*0e20*/  ISETP.NE.AND.EX P0, PT, R11, RZ, PT, P0 ;  /* 0x000000ff0b00720c */ /* 0x000fda0003f05300 */
[----:B------:R-:W-:Y:S05]  /*0e30*/  @!P0 BRA `(.L_x_10) ;  /* 0x0000000000088947 */ /* 0x000fea0003800000 */
[----:B01----:R0:W5:Y:S01]  /*0e40*/  LD.E R9, desc[UR16][R10.64] ;  /* 0x000000100a097980 */ /* 0x003162000c101900 */
[----:B------:R-:W-:Y:S05]  /*0e50*/  BRA `(.L_x_11) ;  /* 0x0000000000207947 */ /* 0x000fea0003800000 */
.L_x_10:
[----:B------:R-:W-:Y:S02]  /*0e60*/  ULDC.64 UR4, c[0x0][0x590] ;  /* 0x0001640000047ab9 */ /* 0x000fe40000000a00 */
[----:B------:R-:W-:-:S04]  /*0e70*/  ISETP.NE.U32.AND P0, PT, RZ, UR4, PT ;  /* 0x00000004ff007c0c */ /* 0x000fc8000bf05070 */
[----:B------:R-:W-:-:S13]  /*0e80*/  ISETP.NE.AND.EX P0, PT, RZ, UR5, PT, P0 ;  /* 0x00000005ff007c0c */ /* 0x000fda000bf05300 */
[----:B------:R-:W-:Y:S05]  /*0e90*/  @!P0 BRA `(.L_x_12) ;  /* 0x00000000000c8947 */ /* 0x000fea0003800000 */
[----:B------:R-:W0:Y:S02]  /*0ea0*/  LDC.64 R10, c[0x0][0x590] ;  /* 0x00016400ff0a7b82 */ /* 0x000e240000000a00 */
[----:B01----:R1:W5:Y:S01]  /*0eb0*/  LDG.E R9, desc[UR16][R10.64] ;  /* 0x000000100a097981 */ /* 0x003362000c1e1900 */
[----:B------:R-:W-:Y:S05]  /*0ec0*/  BRA `(.L_x_11) ;  /* 0x0000000000047947 */ /* 0x000fea0003800000 */
.L_x_12:
[----:B01----:R-:W3:Y:S02]  /*0ed0*/  LDC R9, c[0x0][0x584] ;  /* 0x00016100ff097b82 */ /* 0x003ee40000000800 */
.L_x_11:
[----:B------:R-:W-:-:S13]  /*0ee0*/  LOP3.LUT P0, RZ, R12, 0xff, RZ, 0xc0, !PT ;  /* 0x000000ff0cff7812 */ /* 0x000fda000780c0ff */
[----:B------:R-:W-:Y:S05]  /*0ef0*/  @!P0 EXIT ;  /* 0x000000000000894d */ /* 0x000fea0003800000 */
[----:B------:R-:W-:Y:S01]  /*0f00*/  ULDC UR4, c[0x0][0x28c] ;  /* 0x0000a30000047ab9 */ /* 0x000fe20000000800 */
[----:B------:R-:W-:Y:S01]  /*0f10*/  LOP3.LUT R138, R4, 0x1, RZ, 0xfc, !PT ;  /* 0x00000001048a7812 */ /* 0x000fe200078efcff */
[----:B------:R-:W-:-:S04]  /*0f20*/  UIADD3 UR4, UR4, 0x7f, URZ ;  /* 0x0000007f04047890 */ /* 0x000fc8000fffe03f */
[----:B------:R-:W-:-:S04]  /*0f30*/  USHF.R.S32.HI UR5, URZ, 0x1f, UR4 ;  /* 0x0000001f3f057899 */ /* 0x000fc80008011404 */
[----:B------:R-:W-:-:S03]  /*0f40*/  ULEA.HI UR5, UR5, UR4, URZ, 0x7 ;  /* 0x0000000405057291 */ /* 0x000fc6000f8f383f */
[----:B------:R-:W-:Y:S01]  /*0f50*/  UMOV UR4, URZ ;  /* 0x0000003f00047c82 */ /* 0x000fe20008000000 */
[----:B------:R-:W-:-:S03]  /*0f60*/  USHF.R.S32.HI UR9, URZ, 0x7, UR5 ;  /* 0x000000073f097899 */ /* 0x000fc60008011405 */
[----:B------:R-:W-:-:S09]  /*0f70*/  UMOV UR5, URZ ;  /* 0x0000003f00057c82 */ /* 0x000fd20008000000 */
.L_x_165:
[----:B01----:R-:W-:Y:S01]  /*0f80*/  LOP3.LUT R10, R0, 0x80, RZ, 0xc0, !PT ;  /* 0x00000080000a7812 */ /* 0x003fe200078ec0ff */
[----:B------:R-:W0:Y:S01]  /*0f90*/  S2UR UR13, SR_CgaCtaId ;  /* 0x00000000000d79c3 */ /* 0x000e220000008800 */
[----:B------:R-:W-:Y:S01]  /*0fa0*/  UMOV UR12, 0x400 ;  /* 0x00000400000c7882 */ /* 0x000fe20000000000 */
[----:B------:R-:W-:Y:S01]  /*0fb0*/  UMOV UR6, URZ ;  /* 0x0000003f00067c82 */ /* 0x000fe20008000000 */
[----:B------:R-:W-:Y:S01]  /*0fc0*/  SHF.R.U32.HI R10, RZ, 0x7, R10 ;  /* 0x00000007ff0a7819 */ /* 0x000fe2000001160a */
[----:B------:R-:W-:Y:S01]  /*0fd0*/  UMOV UR7, URZ ;  /* 0x0000003f00077c82 */ /* 0x000fe20008000000 */
[----:B------:R-:W-:Y:S01]  /*0fe0*/  UMOV UR18, UR5 ;  /* 0x0000000500127c82 */ /* 0x000fe20008000000 */
[----:B------:R-:W-:Y:S02]  /*0ff0*/  CS2R R14, SRZ ;  /* 0x00000000000e7805 */ /* 0x000fe4000001ff00 */
[----:B------:R-:W-:Y:S01]  /*1000*/  CS2R R12, SRZ ;  /* 0x00000000000c7805 */ /* 0x000fe2000001ff00 */
[----:B------:R-:W1:Y:S01]  /*1010*/  LDC R11, c[0x0][0x28c] ;  /* 0x0000a300ff0b7b82 */ /* 0x000e620000000800 */
[----:B------:R-:W4:Y:S01]  /*1020*/  SHFL.IDX PT, R10, R10, RZ, 0x1f ;  /* 0x00001fff0a0a7589 */ /* 0x000f2200000e0000 */
[----:B------:R-:W-:-:S02]  /*1030*/  CS2R R16, SRZ ;  /* 0x0000000000107805 */ /* 0x000fc4000001ff00 */
[----:B------:R-:W-:Y:S02]  /*1040*/  CS2R R18, SRZ ;  /* 0x0000000000127805 */ /* 0x000fe4000001ff00 */
[----:B------:R-:W-:Y:S02]  /*1050*/  CS2R R20, SRZ ;  /* 0x0000000000147805 */ /* 0x000fe4000001ff00 */
[----:B------:R-:W-:Y:S02]  /*1060*/  CS2R R22, SRZ ;  /* 0x0000000000167805 */ /* 0x000fe4000001ff00 */
[----:B------:R-:W-:Y:S02]  /*1070*/  CS2R R88, SRZ ;  /* 0x0000000000587805 */ /* 0x000fe4000001ff00 */
[----:B------:R-:W-:Y:S02]  /*1080*/  CS2R R90, SRZ ;  /* 0x00000000005a7805 */ /* 0x000fe4000001ff00 */
        /* <DEDUP_REMOVED lines=16> */
[----:B-1----:R-:W-:Y:S02]  /*1190*/  ISETP.GE.AND P0, PT, R11, 0x1, PT ;  /* 0x000000010b00780c */ /* 0x002fe40003f06270 */
[----:B------:R-:W-:Y:S02]  /*11a0*/  CS2R R124, SRZ ;  /* 0x00000000007c7805 */ /* 0x000fe4000001ff00 */
[----:B----4-:R-:W-:-:S02]  /*11b0*/  R2UR UR8, R10 ;  /* 0x000000000a0872ca */ /* 0x010fc400000e0000 */
[----:B------:R-:W-:Y:S02]  /*11c0*/  CS2R R126, SRZ ;  /* 0x00000000007e7805 */ /* 0x000fe4000001ff00 */
[----:B------:R-:W-:Y:S02]  /*11d0*/  CS2R R128, SRZ ;  /* 0x0000000000807805 */ /* 0x000fe4000001ff00 */
[----:B------:R-:W-:Y:S02]  /*11e0*/  CS2R R130, SRZ ;  /* 0x0000000000827805 */ /* 0x000fe4000001ff00 */
[----:B------:R-:W-:Y:S02]  /*11f0*/  CS2R R132, SRZ ;  /* 0x0000000000847805 */ /* 0x000fe4000001ff00 */
[----:B------:R-:W-:Y:S02]  /*1200*/  CS2R R134, SRZ ;  /* 0x0000000000867805 */ /* 0x000fe4000001ff00 */
[----:B------:R-:W-:Y:S01]  /*1210*/  CS2R R136, SRZ ;  /* 0x0000000000887805 */ /* 0x000fe2000001ff00 */
[----:B------:R-:W-:Y:S01]  /*1220*/  IMAD.MOV.U32 R139, RZ, RZ, RZ ;  /* 0x000000ffff8b7224 */ /* 0x000fe200078e00ff */
[----:B------:R-:W-:Y:S01]  /*1230*/  CS2R R24, SRZ ;  /* 0x0000000000187805 */ /* 0x000fe2000001ff00 */
[----:B------:R-:W-:Y:S01]  /*1240*/  IMAD.MOV.U32 R141, RZ, RZ, RZ ;  /* 0x000000ffff8d7224 */ /* 0x000fe200078e00ff */
[----:B---3--:R-:W-:Y:S01]  /*1250*/  CS2R R26, SRZ ;  /* 0x00000000001a7805 */ /* 0x008fe2000001ff00 */
[----:B------:R-:W-:Y:S01]  /*1260*/  IMAD.U32 R142, RZ, RZ, UR4 ;  /* 0x00000004ff8e7e24 */ /* 0x000fe2000f8e00ff */
[----:B------:R-:W-:Y:S01]  /*1270*/  CS2R R28, SRZ ;  /* 0x00000000001c7805 */ /* 0x000fe2000001ff00 */
[----:B------:R-:W-:Y:S01]  /*1280*/  ULEA.HI UR10, UR8, UR8, URZ, 0x1 ;  /* 0x00000008080a7291 */ /* 0x000fe2000f8f083f */
[----:B------:R-:W-:-:S02]  /*1290*/  CS2R R30, SRZ ;  /* 0x00000000001e7805 */ /* 0x000fc4000001ff00 */
[----:B------:R-:W-:Y:S02]  /*12a0*/  CS2R R32, SRZ ;  /* 0x0000000000207805 */ /* 0x000fe4000001ff00 */
[----:B------:R-:W-:Y:S01]  /*12b0*/  CS2R R34, SRZ ;  /* 0x0000000000227805 */ /* 0x000fe2000001ff00 */
[----:B------:R-:W-:Y:S01]  /*12c0*/  ULOP3.LUT UR11, UR10, 0x7fffe, URZ, 0xc0, !UPT ;  /* 0x0007fffe0a0b7892 */ /* 0x000fe2000f8ec03f */
[----:B------:R-:W-:Y:S01]  /*12d0*/  CS2R R36, SRZ ;  /* 0x0000000000247805 */ /* 0x000fe2000001ff00 */
[----:B0-----:R-:W-:Y:S01]  /*12e0*/  ULEA UR10, UR13, UR12, 0x18 ;  /* 0x0000000c0d0a7291 */ /* 0x001fe2000f8ec03f */
[----:B------:R-:W-:Y:S01]  /*12f0*/  CS2R R38, SRZ ;  /* 0x0000000000267805 */ /* 0x000fe2000001ff00 */
[----:B------:R-:W-:Y:S01]  /*1300*/  UIADD3 UR11, UR8, -UR11, URZ ;  /* 0x8000000b080b7290 */ /* 0x000fe2000fffe03f */
[----:B------:R-:W-:Y:S02]  /*1310*/  CS2R R40, SRZ ;  /* 0x0000000000287805 */ /* 0x000fe4000001ff00 */
[----:B------:R-:W-:Y:S01]  /*1320*/  CS2R R42, SRZ ;  /* 0x00000000002a7805 */ /* 0x000fe2000001ff00 */
[----:B------:R-:W-:Y:S01]  /*1330*/  UMOV UR8, URZ ;  /* 0x0000003f00087c82 */ /* 0x000fe20008000000 */
[----:B------:R-:W-:Y:S01]  /*1340*/  ULEA UR11, UR11, UR10, 0xd ;  /* 0x0000000a0b0b7291 */ /* 0x000fe2000f8e683f */
[----:B------:R-:W-:-:S02]  /*1350*/  CS2R R44, SRZ ;  /* 0x00000000002c7805 */ /* 0x000fc4000001ff00 */
[----:B------:R-:W-:Y:S02]  /*1360*/  CS2R R46, SRZ ;  /* 0x00000000002e7805 */ /* 0x000fe4000001ff00 */
[----:B------:R-:W-:Y:S01]  /*1370*/  CS2R R48, SRZ ;  /* 0x0000000000307805 */ /* 0x000fe2000001ff00 */
[----:B------:R-:W-:Y:S01]  /*1380*/  UIADD3 UR11, UR11, 0x180, URZ ;  /* 0x000001800b0b7890 */ /* 0x000fe2000fffe03f */
[----:B------:R-:W-:Y:S02]  /*1390*/  CS2R R50, SRZ ;  /* 0x0000000000327805 */ /* 0x000fe4000001ff00 */
[----:B------:R-:W-:Y:S02]  /*13a0*/  CS2R R52, SRZ ;  /* 0x0000000000347805 */ /* 0x000fe4000001ff00 */
[----:B------:R-:W-:Y:S01]  /*13b0*/  CS2R R54, SRZ ;  /* 0x0000000000367805 */ /* 0x000fe2000001ff00 */
[----:B------:R-:W-:Y:S01]  /*13c0*/  USHF.R.U32.HI UR11, URZ, 0x4, UR11 ;  /* 0x000000043f0b7899 */ /* 0x000fe2000801160b */
[----:B------:R-:W-:-:S02]  /*13d0*/  CS2R R56, SRZ ;  /* 0x0000000000387805 */ /* 0x000fc4000001ff00 */
[----:B------:R-:W-:Y:S02]  /*13e0*/  CS2R R58, SRZ ;  /* 0x00000000003a7805 */ /* 0x000fe4000001ff00 */
[----:B------:R-:W-:Y:S01]  /*13f0*/  CS2R R60, SRZ ;  /* 0x00000000003c7805 */ /* 0x000fe2000001ff00 */
[----:B------:R-:W-:Y:S01]  /*1400*/  ULOP3.LUT UR11, UR11, 0x3fff, URZ, 0xc0, !UPT ;  /* 0x00003fff0b0b7892 */ /* 0x000fe2000f8ec03f */
        /* <DEDUP_REMOVED lines=12> */
[----:B------:R-:W-:Y:S01]  /*14d0*/  CS2R R86, SRZ ;  /* 0x0000000000567805 */ /* 0x000fe2000001ff00 */
[----:B------:R-:W-:Y:S06]  /*14e0*/  @!P0 BRA `(.L_x_13) ;  /* 0x0000000800608947 */ /* 0x000fec0003800000 */
[----:B------:R-:W-:-:S13]  /*14f0*/  ISETP.NE.AND P1, PT, R138, 0x3, PT ;  /* 0x000000038a00780c */ /* 0x000fda0003f25270 */
[----:B------:R-:W-:Y:S05]  /*1500*/  @!P1 BRA `(.L_x_14) ;  /* 0x0000000000049947 */ /* 0x000fea0003800000 */
[----:B------:R-:W-:Y:S01]  /*1510*/  BPT.TRAP 0x1 ;  /* 0x000000040000795c */ /* 0x000fe20000300000 */
.L_x_14:
[----:B------:R-:W-:Y:S01]  /*1520*/  ULEA UR6, UR5, UR10, 0x3 ;  /* 0x0000000a05067291 */ /* 0x000fe2000f8e183f */
[----:B------:R-:W-:-:S05]  /*1530*/  IMAD.U32 R10, RZ, RZ, UR4 ;  /* 0x00000004ff0a7e24 */ /* 0x000fca000f8e00ff */
[----:B------:R-:W-:-:S04]  /*1540*/  SHF.L.U32 R10, R10, 0x1f, RZ ;  /* 0x0000001f0a0a7819 */ /* 0x000fc800000006ff */
[----:B------:R0:W1:Y:S01]  /*1550*/  SYNCS.PHASECHK.TRANS64.TRYWAIT P0, [UR6], R10 ;  /* 0x0000000aff0075a7 */ /* 0x0000620008000146 */
[----:B------:R-:W-:Y:S05]  /*1560*/  @!P1 BRA `(.L_x_15) ;  /* 0x0000000000049947 */ /* 0x000fea0003800000 */
[----:B------:R-:W-:Y:S01]  /*1570*/  BPT.TRAP 0x1 ;  /* 0x000000040000795c */ /* 0x000fe20000300000 */
.L_x_15:
[----:B-1----:R-:W-:Y:S05]  /*1580*/  @P0 BRA `(.L_x_16) ;  /* 0x0000000000080947 */ /* 0x002fea0003800000 */
[----:B------:R-:W1:Y:S02]  /*1590*/  SYNCS.PHASECHK.TRANS64.TRYWAIT P0, [UR6], R10 ;  /* 0x0000000aff0075a7 */ /* 0x000e640008000146 */
[----:B-1----:R-:W-:Y:S05]  /*15a0*/  @!P0 BRA `(.L_x_17) ;  /* 0x0000007c00e08947 */ /* 0x002fea0003800000 */
.L_x_16:
[----:B------:R-:W-:Y:S01]  /*15b0*/  UIADD3 UR6, UR10, 0x1c180, URZ ;  /* 0x0001c1800a067890 */ /* 0x000fe2000fffe03f */
[----:B------:R-:W-:Y:S01]  /*15c0*/  WARPGROUP.ARRIVE ;  /* 0x00000000000079c5 */ /* 0x000fe20000000000 */
[----:B------:R-:W-:Y:S01]  /*15d0*/  ULOP3.LUT UR8, UR11, 0x10000, URZ, 0xfc, !UPT ;  /* 0x000100000b087892 */ /* 0x000fe2000f8efc3f */
[----:B------:R-:W-:Y:S01]  /*15e0*/  CS2R R14, SRZ ;  /* 0x00000000000e7805 */ /* 0x000fe2000001ff00 */
[----:B------:R-:W-:Y:S01]  /*15f0*/  USHF.R.U32.HI UR6, URZ, 0x4, UR6 ;  /* 0x000000043f067899 */ /* 0x000fe20008011606 */
[----:B------:R-:W-:Y:S01]  /*1600*/  CS2R R12, SRZ ;  /* 0x00000000000c7805 */ /* 0x000fe2000001ff00 */
[----:B------:R-:W-:Y:S01]  /*1610*/  UMOV UR13, 0x40000040 ;  /* 0x40000040000d7882 */ /* 0x000fe20000000000 */
[----:B------:R-:W-:Y:S01]  /*1620*/  UMOV UR15, 0x40000040 ;  /* 0x40000040000f7882 */ /* 0x000fe20000000000 */
[----:B------:R-:W-:Y:S01]  /*1630*/  ULOP3.LUT UR6, UR6, 0x3fff, URZ, 0xc0, !UPT ;  /* 0x00003fff06067892 */ /* 0x000fe2000f8ec03f */
[----:B------:R-:W-:Y:S02]  /*1640*/  CS2R R16, SRZ ;  /* 0x0000000000107805 */ /* 0x000fe4000001ff00 */
[----:B------:R-:W-:-:S02]  /*1650*/  CS2R R18, SRZ ;  /* 0x0000000000127805 */ /* 0x000fc4000001ff00 */
[----:B------:R-:W-:Y:S01]  /*1660*/  CS2R R20, SRZ ;  /* 0x0000000000147805 */ /* 0x000fe2000001ff00 */
[----:B------:R-:W-:Y:S01]  /*1670*/  ULOP3.LUT UR7, UR6, 0x10000, URZ, 0xfc, !UPT ;  /* 0x0001000006077892 */ /* 0x000fe2000f8efc3f */
[----:B------:R-:W-:Y:S01]  /*1680*/  CS2R R22, SRZ ;  /* 0x0000000000167805 */ /* 0x000fe2000001ff00 */
[----:B------:R-:W-:Y:S01]  /*1690*/  ULEA UR6, UR5, UR8, 0xa ;  /* 0x0000000805067291 */ /* 0x000fe2000f8e503f */
[----:B------:R-:W-:Y:S01]  /*16a0*/  CS2R R88, SRZ ;  /* 0x0000000000587805 */ /* 0x000fe2000001ff00 */
[----:B------:R-:W-:Y:S01]  /*16b0*/  ULEA UR7, UR5, UR7, 0xa ;  /* 0x0000000705077291 */ /* 0x000fe2000f8e503f */
[----:B------:R-:W-:Y:S02]  /*16c0*/  CS2R R90, SRZ ;  /* 0x00000000005a7805 */ /* 0x000fe4000001ff00 */
[----:B------:R-:W-:Y:S02]  /*16d0*/  CS2R R92, SRZ ;  /* 0x00000000005c7805 */ /* 0x000fe4000001ff00 */
[----:B------:R-:W-:-:S02]  /*16e0*/  CS2R R94, SRZ ;  /* 0x00000000005e7805 */ /* 0x000fc4000001ff00 */
[----:B------:R-:W-:Y:S01]  /*16f0*/  CS2R R96, SRZ ;  /* 0x0000000000607805 */ /* 0x000fe2000001ff00 */
[----:B------:R-:W-:Y:S01]  /*1700*/  UMOV UR12, UR6 ;  /* 0x00000006000c7c82 */ /* 0x000fe20008000000 */
[----:B------:R-:W-:Y:S01]  /*1710*/  CS2R R98, SRZ ;  /* 0x0000000000627805 */ /* 0x000fe2000001ff00 */
[----:B------:R-:W-:Y:S01]  /*1720*/  UMOV UR14, UR7 ;  /* 0x00000007000e7c82 */ /* 0x000fe20008000000 */
[----:B------:R-:W-:Y:S01]  /*1730*/  CS2R R100, SRZ ;  /* 0x0000000000647805 */ /* 0x000fe2000001ff00 */
[----:B------:R-:W-:Y:S01]  /*1740*/  QGMMA.64x128x32.F32.E5M2.E5M2 R24, gdesc[UR12], RZ, !UPT ;  /* 0x01e000000c1879f3 */ /* 0x000fe2000c7038ff */
[----:B------:R-:W-:Y:S01]  /*1750*/  UIADD3 UR12, UR6, 0x2, URZ ;  /* 0x00000002060c7890 */ /* 0x000fe2000fffe03f */
[----:B------:R-:W-:Y:S01]  /*1760*/  CS2R R102, SRZ ;  /* 0x0000000000667805 */ /* 0x000fe2000001ff00 */
[----:B------:R-:W-:Y:S01]  /*1770*/  UIADD3 UR14, UR7, 0x2, URZ ;  /* 0x00000002070e7890 */ /* 0x000fe2000fffe03f */
[----:B------:R-:W-:Y:S01]  /*1780*/  CS2R R104, SRZ ;  /* 0x0000000000687805 */ /* 0x000fe2000001ff00 */
[----:B------:R-:W-:Y:S01]  /*1790*/  UMOV UR13, 0x40000040 ;  /* 0x40000040000d7882 */ /* 0x000fe20000000000 */
[----:B------:R-:W-:Y:S01]  /*17a0*/  UMOV UR15, 0x40000040 ;  /* 0x40000040000f7882 */ /* 0x000fe20000000000 */
        /* <DEDUP_REMOVED lines=16> */
[----:B------:R-:W-:Y:S02]  /*18b0*/  IMAD.MOV.U32 R139, RZ, RZ, RZ ;  /* 0x000000ffff8b7224 */ /* 0x000fe400078e00ff */
[----:B------:R-:W-:Y:S01]  /*18c0*/  IMAD.MOV.U32 R141, RZ, RZ, RZ ;  /* 0x000000ffff8d7224 */ /* 0x000fe200078e00ff */
[----:B------:R-:W-:Y:S01]  /*18d0*/  QGMMA.64x128x32.F32.E5M2.E5M2 R24, gdesc[UR12], R24 ;  /* 0x01e000000c1879f3 */ /* 0x000fe20008703818 */
[----:B------:R-:W-:Y:S02]  /*18e0*/  UIADD3 UR12, UR6, 0x4, URZ ;  /* 0x00000004060c7890 */ /* 0x000fe4000fffe03f */
[----:B------:R-:W-:Y:S01]  /*18f0*/  UIADD3 UR14, UR7, 0x4, URZ ;  /* 0x00000004070e7890 */ /* 0x000fe2000fffe03f */
[----:B------:R-:W-:Y:S01]  /*1900*/  UMOV UR13, 0x40000040 ;  /* 0x40000040000d7882 */ /* 0x000fe20000000000 */
[----:B------:R-:W-:-:S07]  /*1910*/  UMOV UR15, 0x40000040 ;  /* 0x40000040000f7882 */ /* 0x000fce0000000000 */
[----:B------:R-:W-:Y:S01]  /*1920*/  QGMMA.64x128x32.F32.E5M2.E5M2 R24, gdesc[UR12], R24 ;  /* 0x01e000000c1879f3 */ /* 0x000fe20008703818 */
[----:B------:R-:W-:Y:S02]  /*1930*/  UIADD3 UR14, UR7, 0x6, URZ ;  /* 0x00000006070e7890 */ /* 0x000fe4000fffe03f */
[----:B------:R-:W-:Y:S01]  /*1940*/  UIADD3 UR12, UR6, 0x6, URZ ;  /* 0x00000006060c7890 */ /* 0x000fe2000fffe03f */
[----:B------:R-:W-:Y:S01]  /*1950*/  ULDC UR7, c[0x0][0x50c] ;  /* 0x0001430000077ab9 */ /* 0x000fe20000000800 */
[----:B------:R-:W-:Y:S01]  /*1960*/  UMOV UR13, 0x40000040 ;  /* 0x40000040000d7882 */ /* 0x000fe20000000000 */
[----:B------:R-:W-:Y:S01]  /*1970*/  UISETP.NE.AND UP0, UPT, UR7, 0x4, UPT ;  /* 0x000000040700788c */ /* 0x000fe2000bf05270 */
[----:B------:R-:W-:Y:S01]  /*1980*/  UMOV UR15, 0x40000040 ;  /* 0x40000040000f7882 */ /* 0x000fe20000000000 */
[----:B------:R-:W-:Y:S02]  /*1990*/  UMOV UR6, 0x4 ;  /* 0x0000000400067882 */ /* 0x000fe40000000000 */
[----:B------:R-:W-:-:S06]  /*19a0*/  USEL UR7, URZ, 0x1, UP0 ;  /* 0x000000013f077887 */ /* 0x000fcc0008000000 */
[----:B------:R-:W-:Y:S01]  /*19b0*/  ISETP.NE.AND P0, PT, RZ, UR7, PT ;  /* 0x00000007ff007c0c */ /* 0x000fe2000bf05270 */
[----:B------:R-:W-:-:S12]  /*19c0*/  QGMMA.64x128x32.F32.E5M2.E5M2 R24, gdesc[UR12], R24, gsb0 ;  /* 0x01e000000c1879f3 */ /* 0x000fd80008003818 */
[----:B------:R-:W-:Y:S05]  /*19d0*/  @!P0 BRA `(.L_x_18) ;  /* 0x0000000400088947 */ /* 0x000fea0003800000 */
[----:B------:R-:W-:Y:S02]  /*19e0*/  WARPGROUP.DEPBAR.LE gsb0, 0x0 ;  /* 0x00008000000079c5 */ /* 0x000fe40000010000 */
[----:B------:R-:W-:-:S01]  /*19f0*/  FADD R141, RZ, R24 ;  /* 0x00000018ff8d7221 */ /* 0x000fc20000000000 */
[----:B------:R-:W-:Y:S01]  /*1a00*/  FADD R136, RZ, R25 ;  /* 0x00000019ff887221 */ /* 0x000fe20000000000 */
        /* <DEDUP_REMOVED lines=62> */
[----:B------:R-:W-:-:S06]  /*1df0*/  UMOV UR6, URZ ;  /* 0x0000003f00067c82 */ /* 0x000fcc0008000000 */
.L_x_18:
[----:B------:R-:W-:-:S04]  /*1e00*/  UIADD3 UR18, UR5, 0x1, URZ ;  /* 0x0000000105127890 */ /* 0x000fc8000fffe03f */
[----:B------:R-:W-:-:S04]  /*1e10*/  UISETP.NE.AND UP0, UPT, UR18, 0x7, UPT ;  /* 0x000000071200788c */ /* 0x000fc8000bf05270 */
[----:B------:R-:W-:Y:S02]  /*1e20*/  USEL UR8, URZ, 0x1, UP0 ;  /* 0x000000013f087887 */ /* 0x000fe40008000000 */
[----:B------:R-:W-:Y:S02]  /*1e30*/  USEL UR18, UR18, URZ, UP0 ;  /* 0x0000003f12127287 */ /* 0x000fe40008000000 */
[----:B------:R-:W-:-:S06]  /*1e40*/  ULOP3.LUT UR8, UR4, UR8, URZ, 0x3c, !UPT ;  /* 0x0000000804087292 */ /* 0x000fcc000f8e3c3f */
[----:B------:R-:W-:Y:S01]  /*1e50*/  IMAD.U32 R142, RZ, RZ, UR8 ;  /* 0x00000008ff8e7e24 */ /* 0x000fe2000f8e00ff */
[----:B------:R-:W-:-:S06]  /*1e60*/  UMOV UR8, 0x1 ;  /* 0x0000000100087882 */ /* 0x000fcc0000000000 */
.L_x_13:
[----:B------:R-:W-:-:S04]  /*1e70*/  UISETP.LT.AND UP0, UPT, UR9, 0x1, UPT ;  /* 0x000000010900788c */ /* 0x000fc8000bf01270 */
[----:B------:R-:W-:-:S04]  /*1e80*/  USEL UR12, UR9, 0x1, UP0 ;  /* 0x00000001090c7887 */ /* 0x000fc80008000000 */
[----:B------:R-:W-:-:S04]  /*1e90*/  UIADD3 UR12, UR9, -UR12, URZ ;  /* 0x8000000c090c7290 */ /* 0x000fc8000fffe03f */
[----:B------:R-:W-:-:S06]  /*1ea0*/  UISETP.GE.AND UP0, UPT, UR12, 0x1, UPT ;  /* 0x000000010c00788c */ /* 0x000fcc000bf06270 */
[----:B------:R-:W-:-:S13]  /*1eb0*/  PLOP3.LUT P0, PT, PT, PT, UP0, 0x80, 0x0 ;  /* 0x000000000000781c */ /* 0x000fda0003f0f008 */
[----:B------:R-:W-:Y:S05]  /*1ec0*/  @!P0 BRA `(.L_x_19) ;  /* 0x0000000800348947 */ /* 0x000fea0003800000 */
[----:B01----:R-:W-:Y:S01]  /*1ed0*/  IMAD.U32 R10, RZ, RZ, UR12 ;  /* 0x0000000cff0a7e24 */ /* 0x003fe2000f8e00ff */
[----:B------:R-:W-:Y:S01]  /*1ee0*/  UMOV UR19, UR5 ;  /* 0x0000000500137c82 */ /* 0x000fe20008000000 */
[----:B------:R-:W-:-:S05]  /*1ef0*/  ULDC UR20, c[0x0][0x50c] ;  /* 0x0001430000147ab9 */ /* 0x000fca0000000800 */
.L_x_27:
[----:B------:R-:W-:-:S13]  /*1f00*/  ISETP.NE.AND P1, PT, R138, 0x3, PT ;  /* 0x000000038a00780c */ /* 0x000fda0003f25270 */
[----:B01----:R-:W-:Y:S05]  /*1f10*/  @!P1 BRA `(.L_x_20) ;  /* 0x0000000000049947 */ /* 0x003fea0003800000 */
[----:B------:R-:W-:Y:S01]  /*1f20*/  BPT.TRAP 0x1 ;  /* 0x000000040000795c */ /* 0x000fe20000300000 */
.L_x_20:
[----:B------:R-:W0:Y:S01]  /*1f30*/  S2UR UR12, SR_CgaCtaId ;  /* 0x00000000000c79c3 */ /* 0x000e220000008800 */
[----:B------:R-:W-:Y:S01]  /*1f40*/  UMOV UR10, 0x400 ;  /* 0x00000400000a7882 */ /* 0x000fe20000000000 */
[----:B------:R-:W-:Y:S01]  /*1f50*/  SHF.L.U32 R11, R142, 0x1f, RZ ;  /* 0x0000001f8e0b7819 */ /* 0x000fe200000006ff */
[----:B0-----:R-:W-:-:S04]  /*1f60*/  ULEA UR10, UR12, UR10, 0x18 ;  /* 0x0000000a0c0a7291 */ /* 0x001fc8000f8ec03f */
[----:B------:R-:W-:-:S09]  /*1f70*/  ULEA UR12, UR18, UR10, 0x3 ;  /* 0x0000000a120c7291 */ /* 0x000fd2000f8e183f */
[----:B------:R0:W1:Y:S01]  /*1f80*/  SYNCS.PHASECHK.TRANS64.TRYWAIT P0, [UR12], R11 ;  /* 0x0000000bff0075a7 */ /* 0x000062000800014c */
[----:B------:R-:W-:Y:S05]  /*1f90*/  @!P1 BRA `(.L_x_21) ;  /* 0x0000000000049947 */ /* 0x000fea0003800000 */
[----:B------:R-:W-:Y:S01]  /*1fa0*/  BPT.TRAP 0x1 ;  /* 0x000000040000795c */ /* 0x000fe20000300000 */
.L_x_21:
[----:B-1----:R-:W-:Y:S05]  /*1fb0*/  @P0 BRA `(.L_x_22) ;  /* 0x0000000000080947 */ /* 0x002fea0003800000 */
[----:B------:R-:W1:Y:S02]  /*1fc0*/  SYNCS.PHASECHK.TRANS64.TRYWAIT P0, [UR12], R11 ;  /* 0x0000000bff0075a7 */ /* 0x000e64000800014c */
[----:B-1----:R-:W-:Y:S05]  /*1fd0*/  @!P0 BRA `(.L_x_23) ;  /* 0x00000074006c8947 */ /* 0x002fea0003800000 */
.L_x_22:
[----:B------:R-:W-:Y:S01]  /*1fe0*/  UIADD3 UR12, UR10, 0x1c180, URZ ;  /* 0x0001c1800a0c7890 */ /* 0x000fe2000fffe03f */
[----:B------:R-:W-:Y:S01]  /*1ff0*/  WARPGROUP.ARRIVE ;  /* 0x00000000000079c5 */ /* 0x000fe20000000000 */
[----:B------:R-:W-:Y:S02]  /*2000*/  UISETP.NE.AND UP0, UPT, UR7, URZ, UPT ;  /* 0x0000003f0700728c */ /* 0x000fe4000bf05270 */
[----:B------:R-:W-:Y:S02]  /*2010*/  USHF.R.U32.HI UR12, URZ, 0x4, UR12 ;  /* 0x000000043f0c7899 */ /* 0x000fe4000801160c */
[----:B------:R-:W-:Y:S02]  /*2020*/  USEL UR8, UR8, URZ, !UP0 ;  /* 0x0000003f08087287 */ /* 0x000fe4000c000000 */
[----:B------:R-:W-:Y:S02]  /*2030*/  ULOP3.LUT UR12, UR12, 0x3fff, URZ, 0xc0, !UPT ;  /* 0x00003fff0c0c7892 */ /* 0x000fe4000f8ec03f */
[----:B------:R-:W-:-:S02]  /*2040*/  UISETP.NE.U32.AND UP0, UPT, UR8, URZ, UPT ;  /* 0x0000003f0800728c */ /* 0x000fc4000bf05070 */
[----:B------:R-:W-:Y:S02]  /*2050*/  ULOP3.LUT UR7, UR11, 0x10000, URZ, 0xfc, !UPT ;  /* 0x000100000b077892 */ /* 0x000fe4000f8efc3f */
[----:B------:R-:W-:Y:S02]  /*2060*/  ULOP3.LUT UR8, UR12, 0x10000, URZ, 0xfc, !UPT ;  /* 0x000100000c087892 */ /* 0x000fe4000f8efc3f */
[----:B------:R-:W-:Y:S02]  /*2070*/  ULEA UR7, UR18, UR7, 0xa ;  /* 0x0000000712077291 */ /* 0x000fe4000f8e503f */
[----:B------:R-:W-:Y:S01]  /*2080*/  ULEA UR8, UR18, UR8, 0xa ;  /* 0x0000000812087291 */ /* 0x000fe2000f8e503f */
[----:B------:R-:W-:Y:S01]  /*2090*/  UMOV UR13, 0x40000040 ;  /* 0x40000040000d7882 */ /* 0x000fe20000000000 */
[----:B------:R-:W-:Y:S01]  /*20a0*/  UMOV UR15, 0x40000040 ;  /* 0x40000040000f7882 */ /* 0x000fe20000000000 */
[----:B------:R-:W-:Y:S02]  /*20b0*/  UIADD3 UR6, UR6, 0x4, URZ ;  /* 0x0000000406067890 */ /* 0x000fe4000fffe03f */
[----:B------:R-:W-:-:S02]  /*20c0*/  UMOV UR12, UR7 ;  /* 0x00000007000c7c82 */ /* 0x000fc40008000000 */
[----:B------:R-:W-:Y:S02]  /*20d0*/  UMOV UR14, UR8 ;  /* 0x00000008000e7c82 */ /* 0x000fe40008000000 */
[----:B------:R-:W-:Y:S01]  /*20e0*/  QGMMA.64x128x32.F32.E5M2.E5M2 R24, gdesc[UR12], R24, UP0 ;  /* 0x01e000000c1879f3 */ /* 0x000fe2000bf03818 */
[----:B------:R-:W-:Y:S02]  /*20f0*/  UIADD3 UR12, UR7, 0x2, URZ ;  /* 0x00000002070c7890 */ /* 0x000fe4000fffe03f */
[----:B------:R-:W-:Y:S01]  /*2100*/  UIADD3 UR14, UR8, 0x2, URZ ;  /* 0x00000002080e7890 */ /* 0x000fe2000fffe03f */
[----:B------:R-:W-:Y:S01]  /*2110*/  UMOV UR13, 0x40000040 ;  /* 0x40000040000d7882 */ /* 0x000fe20000000000 */
[----:B------:R-:W-:Y:S01]  /*2120*/  UMOV UR15, 0x40000040 ;  /* 0x40000040000f7882 */ /* 0x000fe20000000000 */
[----:B------:R-:W-:-:S06]  /*2130*/  UISETP.NE.AND UP0, UPT, UR6, UR20, UPT ;  /* 0x000000140600728c */ /* 0x000fcc000bf05270 */
        /* <DEDUP_REMOVED lines=8> */
[----:B------:R-:W-:Y:S01]  /*21c0*/  UMOV UR13, 0x40000040 ;  /* 0x40000040000d7882 */ /* 0x000fe20000000000 */
[----:B------:R-:W-:Y:S01]  /*21d0*/  UMOV UR15, 0x40000040 ;  /* 0x40000040000f7882 */ /* 0x000fe20000000000 */
[----:B------:R-:W-:-:S06]  /*21e0*/  USEL UR7, URZ, 0x1, UP0 ;  /* 0x000000013f077887 */ /* 0x000fcc0008000000 */
[----:B------:R-:W-:Y:S01]  /*21f0*/  ISETP.NE.AND P0, PT, RZ, UR7, PT ;  /* 0x00000007ff007c0c */ /* 0x000fe2000bf05270 */
[----:B------:R-:W-:Y:S03]  /*2200*/  QGMMA.64x128x32.F32.E5M2.E5M2 R24, gdesc[UR12], R24, gsb0 ;  /* 0x01e000000c1879f3 */ /* 0x000fe60008003818 */
[----:B------:R-:W-:-:S09]  /*2210*/  WARPGROUP.DEPBAR.LE gsb0, 0x1 ;  /* 0x00008000000079c5 */ /* 0x000fd20000010100 */
[----:B------:R-:W-:Y:S05]  /*2220*/  @!P0 BRA `(.L_x_24) ;  /* 0x0000000400088947 */ /* 0x000fea0003800000 */
[----:B------:R-:W-:Y:S02]  /*2230*/  WARPGROUP.DEPBAR.LE gsb0, 0x0 ;  /* 0x00008000000079c5 */ /* 0x000fe40000010000 */
[----:B------:R-:W-:-:S01]  /*2240*/  FADD R141, R24, R141 ;  /* 0x0000008d188d7221 */ /* 0x000fc20000000000 */
[----:B------:R-:W-:Y:S01]  /*2250*/  FADD R136, R25, R136 ;  /* 0x0000008819887221 */ /* 0x000fe20000000000 */
        /* <DEDUP_REMOVED lines=62> */
[----:B------:R-:W-:-:S06]  /*2640*/  UMOV UR6, URZ ;  /* 0x0000003f00067c82 */ /* 0x000fcc0008000000 */
.L_x_24:
[----:B------:R-:W-:Y:S05]  /*2650*/  @!P1 BRA `(.L_x_25) ;  /* 0x0000000000049947 */ /* 0x000fea0003800000 */
[----:B------:R-:W-:Y:S01]  /*2660*/  BPT.TRAP 0x1 ;  /* 0x000000040000795c */ /* 0x000fe20000300000 */
.L_x_25:
[----:B------:R-:W-:Y:S01]  /*2670*/  ULEA UR8, UR19, UR10, 0x3 ;  /* 0x0000000a13087291 */ /* 0x000fe2000f8e183f */
[----:B------:R-:W-:-:S03]  /*2680*/  ISETP.GT.U32.AND P0, PT, R4, 0x1, PT ;  /* 0x000000010400780c */ /* 0x000fc60003f04070 */
[----:B------:R-:W-:-:S04]  /*2690*/  UIADD3 UR8, UR8, 0x38, URZ ;  /* 0x0000003808087890 */ /* 0x000fc8000fffe03f */
[----:B------:R-:W-:-:S09]  /*26a0*/  UPRMT UR8, URZ, 0x654, UR8 ;  /* 0x000006543f087896 */ /* 0x000fd20008000008 */
[----:B------:R-:W-:Y:S01]  /*26b0*/  SYNCS.ARRIVE.TRANS64.RED.A1T0 RZ, [UR8], RZ ;  /* 0x000000ffffff79a7 */ /* 0x000fe20008100408 */
[----:B------:R-:W-:Y:S05]  /*26c0*/  @P0 BRA `(.L_x_26) ;  /* 0x0000000000040947 */ /* 0x000fea0003800000 */
[----:B------:R-:W-:Y:S01]  /*26d0*/  BPT.TRAP 0x1 ;  /* 0x000000040000795c */ /* 0x000fe20000300000 */
.L_x_26:
[----:B------:R-:W-:Y:S01]  /*26e0*/  UIADD3 UR18, UR18, 0x1, URZ ;  /* 0x0000000112127890 */ /* 0x000fe2000fffe03f */
[C---:B------:R-:W-:Y:S01]  /*26f0*/  ISETP.GT.AND P0, PT, R10.reuse, 0x1, PT ;  /* 0x000000010a00780c */ /* 0x040fe20003f04270 */
[----:B------:R-:W-:Y:S01]  /*2700*/  UIADD3 UR19, UR19, 0x1, URZ ;  /* 0x0000000113137890 */ /* 0x000fe2000fffe03f */
[----:B------:R-:W-:Y:S01]  /*2710*/  VIADD R10, R10, 0xffffffff ;  /* 0xffffffff0a0a7836 */ /* 0x000fe20000000000 */
[----:B------:R-:W-:Y:S02]  /*2720*/  UISETP.NE.AND UP0, UPT, UR18, 0x7, UPT ;  /* 0x000000071200788c */ /* 0x000fe4000bf05270 */
[----:B------:R-:W-:Y:S02]  /*2730*/  UISETP.NE.AND UP1, UPT, UR19, 0x7, UPT ;  /* 0x000000071300788c */ /* 0x000fe4000bf25270 */
[----:B------:R-:W-:Y:S02]  /*2740*/  USEL UR8, URZ, 0x1, UP0 ;  /* 0x000000013f087887 */ /* 0x000fe40008000000 */
[----:B------:R-:W-:-:S02]  /*2750*/  USEL UR18, UR18, URZ, UP0 ;  /* 0x0000003f12127287 */ /* 0x000fc40008000000 */
[----:B------:R-:W-:Y:S02]  /*2760*/  USEL UR19, UR19, URZ, UP1 ;  /* 0x0000003f13137287 */ /* 0x000fe40008800000 */
[----:B------:R-:W-:Y:S01]  /*2770*/  LOP3.LUT R142, R142, UR8, RZ, 0x3c, !PT ;  /* 0x000000088e8e7c12 */ /* 0x000fe2000f8e3cff */
[----:B------:R-:W-:Y:S01]  /*2780*/  UMOV UR8, 0x1 ;  /* 0x0000000100087882 */ /* 0x000fe20000000000 */
[----:B------:R-:W-:Y:S08]  /*2790*/  @P0 BRA `(.L_x_27) ;  /* 0xfffffff400d80947 */ /* 0x000ff0000383ffff */
.L_x_19:
[----:B------:R-:W-:Y:S01]  /*27a0*/  UISETP.NE.AND UP0, UPT, UR6, URZ, UPT ;  /* 0x0000003f0600728c */ /* 0x000fe2000bf05270 */
[----:B01----:R-:W0:Y:S03]  /*27b0*/  LDC R10, c[0x0][0x28c] ;  /* 0x0000a300ff0a7b82 */ /* 0x003e260000000800 */
[----:B------:R-:W-:-:S06]  /*27c0*/  USEL UR6, URZ, 0x1, !UP0 ;  /* 0x000000013f067887 */ /* 0x000fcc000c000000 */
[----:B------:R-:W-:Y:S02]  /*27d0*/  ISETP.NE.AND P0, PT, RZ, UR6, PT ;  /* 0x00000006ff007c0c */ /* 0x000fe4000bf05270 */
[----:B0-----:R-:W-:-:S11]  /*27e0*/  ISETP.GE.AND P1, PT, R10, 0x1, PT ;  /* 0x000000010a00780c */ /* 0x001fd60003f26270 */
[----:B------:R-:W-:Y:S05]  /*27f0*/  @!P0 BRA `(.L_x_28) ;  /* 0x0000000400048947 */ /* 0x000fea0003800000 */
[----:B------:R-:W-:Y:S02]  /*2800*/  WARPGROUP.DEPBAR.LE gsb0, 0x0 ;  /* 0x00008000000079c5 */ /* 0x000fe40000010000 */
[----:B------:R-:W-:Y:S01]  /*2810*/  FADD R141, R24, R141 ;  /* 0x0000008d188d7221 */ /* 0x000fe20000000000 */
        /* <DEDUP_REMOVED lines=62> */
[----:B------:R-:W-:-:S07]  /*2c00*/  FADD R14, R14, R87 ;  /* 0x000000570e0e7221 */ /* 0x000fce0000000000 */
.L_x_28:
[----:B------:R-:W-:Y:S02]  /*2c10*/  WARPGROUP.DEPBAR.LE gsb0, 0x0 ;  /* 0x00008000000079c5 */ /* 0x000fe40000010000 */
[----:B------:R-:W-:Y:S05]  /*2c20*/  @!P1 BRA `(.L_x_29) ;  /* 0x0000000000489947 */ /* 0x000fea0003800000 */
[----:B------:R-:W-:-:S13]  /*2c30*/  ISETP.NE.AND P0, PT, R138, 0x3, PT ;  /* 0x000000038a00780c */ /* 0x000fda0003f05270 */
[----:B------:R-:W-:Y:S05]  /*2c40*/  @!P0 BRA `(.L_x_30) ;  /* 0x0000000000048947 */ /* 0x000fea0003800000 */
[----:B------:R-:W-:Y:S01]  /*2c50*/  BPT.TRAP 0x1 ;  /* 0x000000040000795c */ /* 0x000fe20000300000 */
.L_x_30:
[----:B------:R-:W-:Y:S01]  /*2c60*/  UISETP.LT.AND UP0, UPT, UR9, 0x1, UPT ;  /* 0x000000010900788c */ /* 0x000fe2000bf01270 */
[----:B------:R-:W-:-:S03]  /*2c70*/  ISETP.GT.U32.AND P0, PT, R4, 0x1, PT ;  /* 0x000000010400780c */ /* 0x000fc60003f04070 */
[----:B------:R-:W-:-:S04]  /*2c80*/  USEL UR8, UR9, 0x1, UP0 ;  /* 0x0000000109087887 */ /* 0x000fc80008000000 */
[----:B------:R-:W-:-:S04]  /*2c90*/  UIADD3 UR8, UR5, UR9, -UR8 ;  /* 0x0000000905087290 */ /* 0x000fc8000fffe808 */
[----:B------:R-:W-:-:S04]  /*2ca0*/  UIMAD.WIDE.U32 UR6, UR8, 0x24924925, URZ ;  /* 0x24924925080678a5 */ /* 0x000fc8000f8e003f */
[----:B------:R-:W-:-:S04]  /*2cb0*/  UIADD3 UR6, UR8, -UR7, URZ ;  /* 0x8000000708067290 */ /* 0x000fc8000fffe03f */
[----:B------:R-:W-:-:S04]  /*2cc0*/  ULEA.HI UR6, UR6, UR7, URZ, 0x1f ;  /* 0x0000000706067291 */ /* 0x000fc8000f8ff83f */
[----:B------:R-:W-:-:S04]  /*2cd0*/  USHF.R.U32.HI UR6, URZ, 0x2, UR6 ;  /* 0x000000023f067899 */ /* 0x000fc80008011606 */
[----:B------:R-:W-:-:S04]  /*2ce0*/  UIMAD UR6, UR6, -0x7, UR8 ;  /* 0xfffffff9060678a4 */ /* 0x000fc8000f8e0208 */
[----:B------:R-:W-:-:S04]  /*2cf0*/  ULEA UR6, UR6, UR10, 0x3 ;  /* 0x0000000a06067291 */ /* 0x000fc8000f8e183f */
[----:B------:R-:W-:-:S04]  /*2d00*/  UIADD3 UR6, UR6, 0x38, URZ ;  /* 0x0000003806067890 */ /* 0x000fc8000fffe03f */
[----:B------:R-:W-:-:S09]  /*2d10*/  UPRMT UR6, URZ, 0x654, UR6 ;  /* 0x000006543f067896 */ /* 0x000fd20008000006 */
[----:B------:R-:W-:Y:S01]  /*2d20*/  SYNCS.ARRIVE.TRANS64.RED.A1T0 RZ, [UR6], RZ ;  /* 0x000000ffffff79a7 */ /* 0x000fe20008100406 */
[----:B------:R-:W-:Y:S05]  /*2d30*/  @P0 BRA `(.L_x_29) ;  /* 0x0000000000040947 */ /* 0x000fea0003800000 */
[----:B------:R-:W-:Y:S01]  /*2d40*/  BPT.TRAP 0x1 ;  /* 0x000000040000795c */ /* 0x000fe20000300000 */
.L_x_29:
[----:B------:R-:W0:Y:S01]  /*2d50*/  LDC R26, c[0x0][0x288] ;  /* 0x0000a200ff1a7b82 */ /* 0x000e220000000800 */
[--C-:B------:R-:W-:Y:S01]  /*2d60*/  SHF.R.U32.HI R10, RZ, 0x2, R0.reuse ;  /* 0x00000002ff0a7819 */ /* 0x100fe20000011600 */
[----:B------:R-:W-:Y:S01]  /*2d70*/  UIADD3 UR8, UR9, UR5, URZ ;  /* 0x0000000509087290 */ /* 0x000fe2000fffe03f */
[----:B------:R-:W-:Y:S01]  /*2d80*/  SHF.R.U32.HI R25, RZ, 0x7, R0 ;  /* 0x00000007ff197819 */ /* 0x000fe20000011600 */
[----:B------:R-:W-:Y:S01]  /*2d90*/  IMAD.SHL.U32 R29, R7, 0x80, RZ ;  /* 0x00000080071d7824 */ /* 0x000fe200078e00ff */
[----:B------:R-:W-:Y:S01]  /*2da0*/  LOP3.LUT R11, R10, 0x7, RZ, 0xc0, !PT ;  /* 0x000000070a0b7812 */ /* 0x000fe200078ec0ff */
[----:B------:R-:W-:Y:S01]  /*2db0*/  UISETP.GT.U32.AND UP0, UPT, UR8, 0x6, UPT ;  /* 0x000000060800788c */ /* 0x000fe2000bf04070 */
[----:B------:R-:W-:Y:S01]  /*2dc0*/  LOP3.LUT R24, R0, 0x60, RZ, 0xc0, !PT ;  /* 0x0000006000187812 */ /* 0x000fe200078ec0ff */
[----:B------:R-:W-:Y:S01]  /*2dd0*/  UIMAD.WIDE.U32 UR6, UR8, 0x24924925, URZ ;  /* 0x24924925080678a5 */ /* 0x000fe2000f8e003f */
[----:B------:R-:W-:Y:S01]  /*2de0*/  LOP3.LUT R10, R25, 0x1, RZ, 0xc0, !PT ;  /* 0x00000001190a7812 */ /* 0x000fe200078ec0ff */
[----:B------:R-:W-:Y:S01]  /*2df0*/  IMAD.SHL.U32 R31, R6, 0x80, RZ ;  /* 0x00000080061f7824 */ /* 0x000fe200078e00ff */
[----:B------:R-:W-:Y:S01]  /*2e00*/  SHF.R.U32.HI R28, RZ, 0x1, R24 ;  /* 0x00000001ff1c7819 */ /* 0x000fe20000011618 */
[----:B------:R-:W-:Y:S01]  /*2e10*/  ULDC UR12, c[0x0][0x284] ;  /* 0x0000a100000c7ab9 */ /* 0x000fe20000000800 */
[----:B------:R-:W-:Y:S01]  /*2e20*/  UISETP.LT.U32.AND UP0, UPT, UR9, 0x7, UP0 ;  /* 0x000000070900788c */ /* 0x000fe20008701070 */
[----:B------:R-:W-:Y:S01]  /*2e30*/  IMAD.SHL.U32 R24, R10, 0x40, RZ ;  /* 0x000000400a187824 */ /* 0x000fe200078e00ff */
[----:B------:R-:W-:Y:S01]  /*2e40*/  IADD3 R25, RZ, -R28, -R11 ;  /* 0x8000001cff197210 */ /* 0x000fe20007ffe80b */
[----:B------:R-:W-:Y:S01]  /*2e50*/  UIADD3 UR5, UR8, -UR7, URZ ;  /* 0x8000000708057290 */ /* 0x000fe2000fffe03f */
[----:B------:R-:W-:Y:S01]  /*2e60*/  SHF.R.S32.HI R34, RZ, 0x1f, R5 ;  /* 0x0000001fff227819 */ /* 0x000fe20000011405 */
[----:B------:R-:W-:Y:S01]  /*2e70*/  UISETP.GE.U32.AND UP1, UPT, UR9, 0x7, UPT ;  /* 0x000000070900788c */ /* 0x000fe2000bf26070 */
[----:B------:R-:W-:Y:S01]  /*2e80*/  LOP3.LUT R11, R24, 0x40, R11, 0xe2, !PT ;  /* 0x00000040180b7812 */ /* 0x000fe200078ee20b */
[----:B------:R-:W-:Y:S01]  /*2e90*/  IMAD.SHL.U32 R24, R0, 0x2, RZ ;  /* 0x0000000200187824 */ /* 0x000fe200078e00ff */
[----:B------:R-:W-:Y:S01]  /*2ea0*/  USEL UR6, URZ, 0x1, !UP0 ;  /* 0x000000013f067887 */ /* 0x000fe2000c000000 */
[----:B------:R-:W-:Y:S01]  /*2eb0*/  IMAD R30, R10, -0x40, R25 ;  /* 0xffffffc00a1e7824 */ /* 0x000fe200078e0219 */
[----:B------:R-:W-:Y:S01]  /*2ec0*/  LOP3.LUT R10, R0, 0x3, RZ, 0xc0, !PT ;  /* 0x00000003000a7812 */ /* 0x000fe200078ec0ff */
[----:B------:R-:W-:Y:S01]  /*2ed0*/  ULEA.HI UR5, UR5, UR7, URZ, 0x1f ;  /* 0x0000000705057291 */ /* 0x000fe2000f8ff83f */
[C---:B0-----:R-:W-:Y:S01]  /*2ee0*/  ISETP.GE.AND P0, PT, R29.reuse, R26, PT ;  /* 0x0000001a1d00720c */ /* 0x041fe20003f06270 */
[----:B------:R-:W-:Y:S01]  /*2ef0*/  ULDC.64 UR10, c[0x0][0x5d0] ;  /* 0x00017400000a7ab9 */ /* 0x000fe20000000a00 */
[----:B------:R-:W-:Y:S01]  /*2f00*/  LOP3.LUT R24, R29, 0x6, R24, 0xf8, !PT ;  /* 0x000000061d187812 */ /* 0x000fe200078ef818 */
[----:B------:R-:W-:Y:S01]  /*2f10*/  IMAD R32, R34, UR10, RZ ;  /* 0x0000000a22207c24 */ /* 0x000fe2000f8e02ff */
[C---:B------:R-:W-:Y:S01]  /*2f20*/  ISETP.GE.OR P0, PT, R31.reuse, UR12, P0 ;  /* 0x0000000c1f007c0c */ /* 0x040fe20008706670 */
[----:B------:R-:W-:Y:S01]  /*2f30*/  ULOP3.LUT UR4, UR4, UR6, URZ, 0x3c, !UPT ;  /* 0x0000000604047292 */ /* 0x000fe2000f8e3c3f */
[----:B------:R-:W-:Y:S01]  /*2f40*/  SHF.R.S32.HI R25, RZ, 0x1f, R24 ;  /* 0x0000001fff197819 */ /* 0x000fe20000011418 */
[----:B------:R-:W-:Y:S01]  /*2f50*/  USHF.R.U32.HI UR5, URZ, 0x2, UR5 ;  /* 0x000000023f057899 */ /* 0x000fe20008011605 */
[----:B------:R-:W-:Y:S01]  /*2f60*/  IMAD R10, R10, -0x2, R26 ;  /* 0xfffffffe0a0a7824 */ /* 0x000fe200078e021a */
[----:B------:R-:W-:Y:S01]  /*2f70*/  IADD3 R36, -R31, UR12, R30 ;  /* 0x0000000c1f247c10 */ /* 0x000fe2000fffe11e */
[----:B------:R-:W-:Y:S01]  /*2f80*/  IMAD.WIDE R26, R6, 0x80, RZ ;  /* 0x00000080061a7825 */ /* 0x000fe200078e02ff */
[----:B------:R-:W-:-:S02]  /*2f90*/  @UP1 ULOP3.LUT UR4, UR4, 0x1, UR5, 0x78, !UPT ;  /* 0x0000000104041892 */ /* 0x000fc4000f8e7805 */
[----:B------:R-:W-:Y:S01]  /*2fa0*/  UIMAD UR5, UR5, -0x7, UR8 ;  /* 0xfffffff9050578a4 */ /* 0x000fe2000f8e0208 */
[C---:B------:R-:W-:Y:S01]  /*2fb0*/  IMAD R33, R5.reuse, UR11, R32 ;  /* 0x0000000b05217c24 */ /* 0x040fe2000f8e0220 */
[----:B------:R-:W-:Y:S01]  /*2fc0*/  LOP3.LUT R35, R26, R11, R28, 0xfe, !PT ;  /* 0x0000000b1a237212 */ /* 0x000fe200078efe1c */
[----:B------:R-:W-:-:S04]  /*2fd0*/  IMAD.WIDE.U32 R6, R5, UR10, R24 ;  /* 0x0000000a05067c25 */ /* 0x000fc8000f8e0018 */
[----:B------:R-:W-:Y:S02]  /*2fe0*/  IMAD.IADD R7, R7, 0x1, R33 ;  /* 0x0000000107077824 */ /* 0x000fe400078e0221 */
[----:B------:R-:W-:Y:S02]  /*2ff0*/  IMAD.IADD R29, R10, 0x1, -R29 ;  /* 0x000000010a1d7824 */ /* 0x000fe400078e0a1d */
[----:B------:R-:W-:Y:S01]  /*3000*/  IMAD.MOV.U32 R28, RZ, RZ, -0x1 ;  /* 0xffffffffff1c7424 */ /* 0x000fe200078e00ff */
[----:B------:R-:W-:Y:S06]  /*3010*/  @P0 BRA `(.L_x_31) ;  /* 0x0000004400a40947 */ /* 0x000fec0003800000 */
[----:B------:R-:W0:Y:S01]  /*3020*/  LDC.64 R32, c[0x0][0x5c8] ;  /* 0x00017200ff207b82 */ /* 0x000e220000000a00 */
[----:B------:R-:W-:Y:S01]  /*3030*/  ULDC.64 UR6, c[0x0][0x5c0] ;  /* 0x0001700000067ab9 */ /* 0x000fe20000000a00 */
[----:B------:R-:W-:Y:S01]  /*3040*/  BSSY B0, `(.L_x_31) ;  /* 0x0000466000007945 */ /* 0x000fe20003800000 */
[-C--:B0-----:R-:W-:Y:S02]  /*3050*/  IMAD R10, R27, R32.reuse, RZ ;  /* 0x000000201b0a7224 */ /* 0x081fe400078e02ff */
[----:B------:R-:W-:-:S04]  /*3060*/  IMAD.WIDE.U32 R6, R35, R32, R6 ;  /* 0x0000002023067225 */ /* 0x000fc800078e0006 */
[----:B------:R-:W-:Y:S01]  /*3070*/  IMAD R31, R35, R33, R10 ;  /* 0x00000021231f7224 */ /* 0x000fe200078e020a */
[----:B------:R-:W-:Y:S02]  /*3080*/  LEA R11, P0, R32, R6, 0x3 ;  /* 0x00000006200b7211 */ /* 0x000fe400078018ff */
[----:B------:R-:W-:Y:S01]  /*3090*/  IADD3 R10, P1, R6, UR6, RZ ;  /* 0x00000006060a7c10 */ /* 0x000fe2000ff3e0ff */
[----:B------:R-:W-:Y:S01]  /*30a0*/  IMAD.IADD R31, R7, 0x1, R31 ;  /* 0x00000001071f7824 */ /* 0x000fe200078e021f */
[----:B------:R-:W-:-:S04]  /*30b0*/  IADD3 R6, P3, R11, UR6, RZ ;  /* 0x000000060b067c10 */ /* 0x000fc8000ff7e0ff */
[----:B------:R-:W-:Y:S02]  /*30c0*/  LEA.HI.X R7, R32, R31, R33, 0x3, P0 ;  /* 0x0000001f20077211 */ /* 0x000fe400000f1c21 */
[----:B---3-5:R-:W-:Y:S02]  /*30d0*/  FSETP.NEU.AND P0, PT, R9, RZ, PT ;  /* 0x000000ff0900720b */ /* 0x028fe40003f0d000 */
[----:B------:R-:W-:Y:S02]  /*30e0*/  IADD3.X R11, R31, UR7, RZ, P1, !PT ;  /* 0x000000071f0b7c10 */ /* 0x000fe40008ffe4ff */
[----:B------:R-:W-:-:S09]  /*30f0*/  IADD3.X R7, R7, UR7, RZ, P3, !PT ;  /* 0x0000000707077c10 */ /* 0x000fd20009ffe4ff */
[----:B------:R-:W-:Y:S05]  /*3100*/  @!P0 BRA `(.L_x_32) ;  /* 0x00000034005c8947 */ /* 0x000fea0003800000 */
[----:B------:R-:W-:Y:S01]  /*3110*/  ULDC.64 UR6, c[0x0][0x5b8] ;  /* 0x00016e0000067ab9 */ /* 0x000fe20000000a00 */
[----:B------:R-:W-:Y:S01]  /*3120*/  ISETP.GE.AND P0, PT, R36, 0x1, PT ;  /* 0x000000012400780c */ /* 0x000fe20003f06270 */
[----:B------:R-:W-:Y:S01]  /*3130*/  IMAD R32, R34, UR6, RZ ;  /* 0x0000000622207c24 */ /* 0x000fe2000f8e02ff */
[----:B------:R-:W-:Y:S01]  /*3140*/  ULDC.64 UR10, c[0x0][0x5a8] ;  /* 0x00016a00000a7ab9 */ /* 0x000fe20000000a00 */
[----:B------:R-:W-:Y:S01]  /*3150*/  IMAD.WIDE.U32 R30, R5, UR6, R24 ;  /* 0x00000006051e7c25 */ /* 0x000fe2000f8e0018 */
[----:B------:R-:W-:Y:S01]  /*3160*/  ISETP.LT.OR P4, PT, R29, 0x1, !P0 ;  /* 0x000000011d00780c */ /* 0x000fe20004781670 */
[----:B------:R-:W-:Y:S02]  /*3170*/  BSSY B1, `(.L_x_33) ;  /* 0x000000c000017945 */ /* 0x000fe40003800000 */
[----:B------:R-:W-:Y:S01]  /*3180*/  IMAD R5, R5, UR7, R32 ;  /* 0x0000000705057c24 */ /* 0x000fe2000f8e0220 */
[----:B------:R-:W-:-:S03]  /*3190*/  ULDC.64 UR6, c[0x0][0x5b0] ;  /* 0x00016c0000067ab9 */ /* 0x000fc60000000a00 */
[----:B------:R-:W-:Y:S02]  /*31a0*/  IMAD.IADD R31, R31, 0x1, R5 ;  /* 0x000000011f1f7824 */ /* 0x000fe400078e0205 */
[----:B------:R-:W-:Y:S02]  /*31b0*/  IMAD R5, R27, UR6, RZ ;  /* 0x000000061b057c24 */ /* 0x000fe4000f8e02ff */
[----:B------:R-:W-:-:S04]  /*31c0*/  IMAD.WIDE.U32 R24, R35, UR6, R30 ;  /* 0x0000000623187c25 */ /* 0x000fc8000f8e001e */
[----:B------:R-:W-:Y:S01]  /*31d0*/  IMAD R5, R35, UR7, R5 ;  /* 0x0000000723057c24 */ /* 0x000fe2000f8e0205 */
[----:B------:R-:W-:-:S04]  /*31e0*/  IADD3 R24, P1, R24, UR10, RZ ;  /* 0x0000000a18187c10 */ /* 0x000fc8000ff3e0ff */
[--C-:B------:R-:W-:Y:S02]  /*31f0*/  IADD3.X R25, R25, UR11, R5.reuse, P1, !PT ;  /* 0x0000000b19197c10 */ /* 0x100fe40008ffe405 */
[----:B------:R-:W-:Y:S01]  /*3200*/  PRMT R5, RZ, 0x7610, R5 ;  /* 0x00007610ff057816 */ /* 0x000fe20000000005 */
[----:B------:R-:W-:Y:S06]  /*3210*/  @P4 BRA `(.L_x_34) ;  /* 0x0000000000044947 */ /* 0x000fec0003800000 */
[----:B------:R0:W5:Y:S02]  /*3220*/  LDG.E.U8 R5, desc[UR16][R24.64] ;  /* 0x0000001018057981 */ /* 0x000164000c1e1100 */
.L_x_34:
[----:B------:R-:W-:Y:S05]  /*3230*/  BSYNC B1 ;  /* 0x0000000000017941 */ /* 0x000fea0003800000 */
.L_x_33:
[----:B-----5:R-:W-:Y:S01]  /*3240*/  LOP3.LUT R5, R5, 0xff, RZ, 0xc0, !PT ;  /* 0x000000ff05057812 */ /* 0x020fe200078ec0ff */
[----:B------:R-:W-:Y:S01]  /*3250*/  BSSY B1, `(.L_x_35) ;  /* 0x000000b000017945 */ /* 0x000fe20003800000 */
[----:B------:R-:W-:Y:S02]  /*3260*/  ISETP.LT.OR P3, PT, R29, 0x2, !P0 ;  /* 0x000000021d00780c */ /* 0x000fe40004761670 */
[----:B------:R-:W-:-:S05]  /*3270*/  F2FP.F16.E5M2.UNPACK_B R5, R5 ;  /* 0x00000005ff05723e */ /* 0x000fca00020004ff */
[----:B------:R-:W-:Y:S01]  /*3280*/  HADD2.F32 R32, -RZ, R5.H0_H0 ;  /* 0x20000005ff207230 */ /* 0x000fe20000004100 */
[----:B------:R-:W-:-:S04]  /*3290*/  PRMT R5, RZ, 0x7610, R5 ;  /* 0x00007610ff057816 */ /* 0x000fc80000000005 */
[----:B------:R-:W-:-:S04]  /*32a0*/  FMUL R32, R32, R9 ;  /* 0x0000000920207220 */ /* 0x000fc80000400000 */
[----:B--2---:R-:W-:-:S05]  /*32b0*/  FFMA R32, R141, R8, R32 ;  /* 0x000000088d207223 */ /* 0x004fca0000000020 */
[----:B------:R-:W-:-:S05]  /*32c0*/  F2FP.SATFINITE.E5M2.F32.PACK_AB_MERGE_C R33, RZ, R32, RZ ;  /* 0x00000020ff21723e */ /* 0x000fca00048060ff */
[----:B------:R1:W-:Y:S01]  /*32d0*/  @!P4 STG.E.U8 desc[UR16][R10.64], R33 ;  /* 0x000000210a00c986 */ /* 0x0003e2000c101110 */
[----:B------:R-:W-:Y:S05]  /*32e0*/  @P3 BRA `(.L_x_36) ;  /* 0x0000000000043947 */ /* 0x000fea0003800000 */
[----:B------:R2:W5:Y:S02]  /*32f0*/  LDG.E.U8 R5, desc[UR16][R24.64+0x1] ;  /* 0x0000011018057981 */ /* 0x000564000c1e1100 */
.L_x_36:
[----:B------:R-:W-:Y:S05]  /*3300*/  BSYNC B1 ;  /* 0x0000000000017941 */ /* 0x000fea0003800000 */
.L_x_35:
[----:B-----5:R-:W-:Y:S01]  /*3310*/  LOP3.LUT R5, R5, 0xff, RZ, 0xc0, !PT ;  /* 0x000000ff05057812 */ /* 0x020fe200078ec0ff */
[----:B------:R-:W-:Y:S01]  /*3320*/  BSSY B1, `(.L_x_37) ;  /* 0x0000013000017945 */ /* 0x000fe20003800000 */
[----:B-1----:R-:W-:Y:S02]  /*3330*/  IADD3 R33, P1, R35, 0x8, RZ ;  /* 0x0000000823217810 */ /* 0x002fe40007f3e0ff */
[----:B------:R-:W-:-:S03]  /*3340*/  F2FP.F16.E5M2.UNPACK_B R5, R5 ;  /* 0x00000005ff05723e */ /* 0x000fc600020004ff */
[----:B------:R-:W-:Y:S01]  /*3350*/  IMAD.X R27, RZ, RZ, R27, P1 ;  /* 0x000000ffff1b7224 */ /* 0x000fe200008e061b */
[----:B------:R-:W-:Y:S01]  /*3360*/  ISETP.GE.AND P1, PT, R36, 0x9, PT ;  /* 0x000000092400780c */ /* 0x000fe20003f26270 */
[----:B------:R-:W-:Y:S02]  /*3370*/  HADD2.F32 R26, -RZ, R5.H0_H0 ;  /* 0x20000005ff1a7230 */ /* 0x000fe40000004100 */
[----:B------:R-:W-:Y:S01]  /*3380*/  IMAD.WIDE.U32 R30, R33, UR6, R30 ;  /* 0x00000006211e7c25 */ /* 0x000fe2000f8e001e */
[----:B------:R-:W-:-:S03]  /*3390*/  ISETP.LT.OR P5, PT, R29, 0x1, !P1 ;  /* 0x000000011d00780c */ /* 0x000fc60004fa1670 */
[----:B------:R-:W-:Y:S01]  /*33a0*/  FMUL R5, R26, R9 ;  /* 0x000000091a057220 */ /* 0x000fe20000400000 */
[----:B------:R-:W-:-:S03]  /*33b0*/  IMAD R26, R27, UR6, RZ ;  /* 0x000000061b1a7c24 */ /* 0x000fc6000f8e02ff */
[----:B------:R-:W-:Y:S01]  /*33c0*/  FFMA R5, R136, R8, R5 ;  /* 0x0000000888057223 */ /* 0x000fe20000000005 */
[----:B------:R-:W-:Y:S01]  /*33d0*/  IMAD R33, R33, UR7, R26 ;  /* 0x0000000721217c24 */ /* 0x000fe2000f8e021a */
[----:B------:R-:W-:-:S03]  /*33e0*/  IADD3 R26, P4, R30, UR10, RZ ;  /* 0x0000000a1e1a7c10 */ /* 0x000fc6000ff9e0ff */
[----:B------:R-:W-:Y:S02]  /*33f0*/  F2FP.SATFINITE.E5M2.F32.PACK_AB_MERGE_C R35, RZ, R5, RZ ;  /* 0x00000005ff23723e */ /* 0x000fe400048060ff */
[----:B------:R-:W-:Y:S02]  /*3400*/  IADD3.X R27, R31, UR11, R33, P4, !PT ;  /* 0x0000000b1f1b7c10 */ /* 0x000fe4000a7fe421 */
[----:B------:R-:W-:Y:S01]  /*3410*/  PRMT R5, RZ, 0x7610, R5 ;  /* 0x00007610ff057816 */ /* 0x000fe20000000005 */
[----:B------:R1:W-:Y:S01]  /*3420*/  @!P3 STG.E.U8 desc[UR16][R10.64+0x1], R35 ;  /* 0x000001230a00b986 */ /* 0x0003e2000c101110 */
[----:B------:R-:W-:Y:S05]  /*3430*/  @P5 BRA `(.L_x_38) ;  /* 0x0000000000045947 */ /* 0x000fea0003800000 */
[----:B------:R3:W5:Y:S02]  /*3440*/  LDG.E.U8 R5, desc[UR16][R26.64] ;  /* 0x000000101a057981 */ /* 0x000764000c1e1100 */
.L_x_38:
[----:B------:R-:W-:Y:S05]  /*3450*/  BSYNC B1 ;  /* 0x0000000000017941 */ /* 0x000fea0003800000 */
.L_x_37:
[----:B-----5:R-:W-:Y:S01]  /*3460*/  LOP3.LUT R5, R5, 0xff, RZ, 0xc0, !PT ;  /* 0x000000ff05057812 */ /* 0x020fe200078ec0ff */
[----:B------:R-:W-:Y:S01]  /*3470*/  BSSY B1, `(.L_x_39) ;  /* 0x000000b000017945 */ /* 0x000fe20003800000 */
[----:B------:R-:W-:Y:S02]  /*3480*/  ISETP.LT.OR P3, PT, R29, 0x2, !P1 ;  /* 0x000000021d00780c */ /* 0x000fe40004f61670 */
[----:B------:R-:W-:-:S05]  /*3490*/  F2FP.F16.E5M2.UNPACK_B R5, R5 ;  /* 0x00000005ff05723e */ /* 0x000fca00020004ff */
[----:B------:R-:W-:Y:S01]  /*34a0*/  HADD2.F32 R30, -RZ, R5.H0_H0 ;  /* 0x20000005ff1e7230 */ /* 0x000fe20000004100 */
[----:B------:R-:W-:-:S04]  /*34b0*/  PRMT R5, RZ, 0x7610, R5 ;  /* 0x00007610ff057816 */ /* 0x000fc80000000005 */
[----:B------:R-:W-:-:S04]  /*34c0*/  FMUL R30, R30, R9 ;  /* 0x000000091e1e7220 */ /* 0x000fc80000400000 */
[----:B------:R-:W-:-:S05]  /*34d0*/  FFMA R30, R139, R8, R30 ;  /* 0x000000088b1e7223 */ /* 0x000fca000000001e */
[----:B------:R-:W-:-:S05]  /*34e0*/  F2FP.SATFINITE.E5M2.F32.PACK_AB_MERGE_C R31, RZ, R30, RZ ;  /* 0x0000001eff1f723e */ /* 0x000fca00048060ff */
[----:B------:R4:W-:Y:S01]  /*34f0*/  @!P5 STG.E.U8 desc[UR16][R6.64], R31 ;  /* 0x0000001f0600d986 */ /* 0x0009e2000c101110 */
[----:B------:R-:W-:Y:S05]  /*3500*/  @P3 BRA `(.L_x_40) ;  /* 0x0000000000043947 */ /* 0x000fea0003800000 */
[----:B------:R0:W5:Y:S02]  /*3510*/  LDG.E.U8 R5, desc[UR16][R26.64+0x1] ;  /* 0x000001101a057981 */ /* 0x000164000c1e1100 */
.L_x_40:
[----:B------:R-:W-:Y:S05]  /*3520*/  BSYNC B1 ;  /* 0x0000000000017941 */ /* 0x000fea0003800000 */
.L_x_39:
[----:B-----5:R-:W-:Y:S01]  /*3530*/  LOP3.LUT R5, R5, 0xff, RZ, 0xc0, !PT ;  /* 0x000000ff05057812 */ /* 0x020fe200078ec0ff */
[----:B------:R-:W-:Y:S01]  /*3540*/  BSSY B1, `(.L_x_41) ;  /* 0x000000b000017945 */ /* 0x000fe20003800000 */
[----:B------:R-:W-:Y:S02]  /*3550*/  ISETP.LT.OR P4, PT, R29, 0x9, !P0 ;  /* 0x000000091d00780c */ /* 0x000fe40004781670 */
[----:B------:R-:W-:-:S05]  /*3560*/  F2FP.F16.E5M2.UNPACK_B R5, R5 ;  /* 0x00000005ff05723e */ /* 0x000fca00020004ff */
[----:B------:R-:W-:-:S05]  /*3570*/  HADD2.F32 R30, -RZ, R5.H0_H0 ;  /* 0x20000005ff1e7230 */ /* 0x000fca0000004100 */
[----:B------:R-:W-:-:S04]  /*3580*/  FMUL R5, R30, R9 ;  /* 0x000000091e057220 */ /* 0x000fc80000400000 */
[----:B------:R-:W-:-:S05]  /*3590*/  FFMA R5, R134, R8, R5 ;  /* 0x0000000886057223 */ /* 0x000fca0000000005 */
[----:B----4-:R-:W-:Y:S02]  /*35a0*/  F2FP.SATFINITE.E5M2.F32.PACK_AB_MERGE_C R31, RZ, R5, RZ ;  /* 0x00000005ff1f723e */ /* 0x010fe400048060ff */
[----:B------:R-:W-:-:S03]  /*35b0*/  PRMT R5, RZ, 0x7610, R5 ;  /* 0x00007610ff057816 */ /* 0x000fc60000000005 */
[----:B------:R4:W-:Y:S01]  /*35c0*/  @!P3 STG.E.U8 desc[UR16][R6.64+0x1], R31 ;  /* 0x0000011f0600b986 */ /* 0x0009e2000c101110 */
[----:B------:R-:W-:Y:S05]  /*35d0*/  @P4 BRA `(.L_x_42) ;  /* 0x0000000000044947 */ /* 0x000fea0003800000 */
[----:B------:R0:W5:Y:S02]  /*35e0*/  LDG.E.U8 R5, desc[UR16][R24.64+0x8] ;  /* 0x0000081018057981 */ /* 0x000164000c1e1100 */
.L_x_42:
[----:B------:R-:W-:Y:S05]  /*35f0*/  BSYNC B1 ;  /* 0x0000000000017941 */ /* 0x000fea0003800000 */
.L_x_41:
        /* <DEDUP_REMOVED lines=8> */
[----:B----4-:R-:W-:-:S05]  /*3680*/  F2FP.SATFINITE.E5M2.F32.PACK_AB_MERGE_C R31, RZ, R30, RZ ;  /* 0x0000001eff1f723e */ /* 0x010fca00048060ff */
[----:B------:R4:W-:Y:S01]  /*3690*/  @!P4 STG.E.U8 desc[UR16][R10.64+0x8], R31 ;  /* 0x0000081f0a00c986 */ /* 0x0009e2000c101110 */
[----:B------:R-:W-:Y:S05]  /*36a0*/  @P3 BRA `(.L_x_44) ;  /* 0x0000000000043947 */ /* 0x000fea0003800000 */
[----:B------:R0:W5:Y:S02]  /*36b0*/  LDG.E.U8 R5, desc[UR16][R24.64+0x9] ;  /* 0x0000091018057981 */ /* 0x000164000c1e1100 */
.L_x_44:
[----:B------:R-:W-:Y:S05]  /*36c0*/  BSYNC B1 ;  /* 0x0000000000017941 */ /* 0x000fea0003800000 */
.L_x_43:
        /* <DEDUP_REMOVED lines=12> */
.L_x_46:
[----:B------:R-:W-:Y:S05]  /*3790*/  BSYNC B1 ;  /* 0x0000000000017941 */ /* 0x000fea0003800000 */
.L_x_45:
        /* <DEDUP_REMOVED lines=12> */
.L_x_48:
[----:B------:R-:W-:Y:S05]  /*3860*/  BSYNC B1 ;  /* 0x0000000000017941 */ /* 0x000fea0003800000 */
.L_x_47:
        /* <DEDUP_REMOVED lines=12> */
.L_x_50:
[----:B------:R-:W-:Y:S05]  /*3930*/  BSYNC B1 ;  /* 0x0000000000017941 */ /* 0x000fea0003800000 */
.L_x_49:
        /* <DEDUP_REMOVED lines=12> */
.L_x_52:
[----:B------:R-:W-:Y:S05]  /*3a00*/  BSYNC B1 ;  /* 0x0000000000017941 */ /* 0x000fea0003800000 */
.L_x_51:
        /* <DEDUP_REMOVED lines=12> */
.L_x_54:
[----:B------:R-:W-:Y:S05]  /*3ad0*/  BSYNC B1 ;  /* 0x0000000000017941 */ /* 0x000fea0003800000 */
.L_x_53:
        /* <DEDUP_REMOVED lines=12> */
.L_x_56:
[----:B------:R-:W-:Y:S05]  /*3ba0*/  BSYNC B1 ;  /* 0x0000000000017941 */ /* 0x000fea0003800000 */
.L_x_55:
        /* <DEDUP_REMOVED lines=12> */
.L_x_58:
[----:B------:R-:W-:Y:S05]  /*3c70*/  BSYNC B1 ;  /* 0x0000000000017941 */ /* 0x000fea0003800000 */
.L_x_57:
        /* <DEDUP_REMOVED lines=12> */
.L_x_60:
[----:B------:R-:W-:Y:S05]  /*3d40*/  BSYNC B1 ;  /* 0x0000000000017941 */ /* 0x000fea0003800000 */
.L_x_59:
        /* <DEDUP_REMOVED lines=12> */
.L_x_62:
[----:B------:R-:W-:Y:S05]  /*3e10*/  BSYNC B1 ;  /* 0x0000000000017941 */ /* 0x000fea0003800000 */
.L_x_61:
        /* <DEDUP_REMOVED lines=12> */
.L_x_64:
[----:B------:R-:W-:Y:S05]  /*3ee0*/  BSYNC B1 ;  /* 0x0000000000017941 */ /* 0x000fea0003800000 */
.L_x_63:
        /* <DEDUP_REMOVED lines=12> */
.L_x_66:
[----:B------:R-:W-:Y:S05]  /*3fb0*/  BSYNC B1 ;  /* 0x0000000000017941 */ /* 0x000fea0003800000 */
.L_x_65:
        /* <DEDUP_REMOVED lines=12> */
.L_x_68:
[----:B------:R-:W-:Y:S05]  /*4080*/  BSYNC B1 ;  /* 0x0000000000017941 */ /* 0x000fea0003800000 */
.L_x_67:
        /* <DEDUP_REMOVED lines=12> */
.L_x_70:
[----:B------:R-:W-:Y:S05]  /*4150*/  BSYNC B1 ;  /* 0x0000000000017941 */ /* 0x000fea0003800000 */
.L_x_69:
        /* <DEDUP_REMOVED lines=12> */
.L_x_72:
[----:B------:R-:W-:Y:S05]  /*4220*/  BSYNC B1 ;  /* 0x0000000000017941 */ /* 0x000fea0003800000 */
.L_x_71:
        /* <DEDUP_REMOVED lines=12> */
.L_x_74:
[----:B------:R-:W-:Y:S05]  /*42f0*/  BSYNC B1 ;  /* 0x0000000000017941 */ /* 0x000fea0003800000 */
.L_x_73:
        /* <DEDUP_REMOVED lines=12> */
.L_x_76:
[----:B------:R-:W-:Y:S05]  /*43c0*/  BSYNC B1 ;  /* 0x0000000000017941 */ /* 0x000fea0003800000 */
.L_x_75:
        /* <DEDUP_REMOVED lines=12> */
.L_x_78:
[----:B------:R-:W-:Y:S05]  /*4490*/  BSYNC B1 ;  /* 0x0000000000017941 */ /* 0x000fea0003800000 */
.L_x_77:
        /* <DEDUP_REMOVED lines=12> */
.L_x_80:
[----:B------:R-:W-:Y:S05]  /*4560*/  BSYNC B1 ;  /* 0x0000000000017941 */ /* 0x000fea0003800000 */
.L_x_79:
        /* <DEDUP_REMOVED lines=12> */
.L_x_82:
[----:B------:R-:W-:Y:S05]  /*4630*/  BSYNC B1 ;  /* 0x0000000000017941 */ /* 0x000fea0003800000 */
.L_x_81:
        /* <DEDUP_REMOVED lines=12> */
.L_x_84:
[----:B------:R-:W-:Y:S05]  /*4700*/  BSYNC B1 ;  /* 0x0000000000017941 */ /* 0x000fea0003800000 */
.L_x_83:
        /* <DEDUP_REMOVED lines=12> */
.L_x_86:
[----:B------:R-:W-:Y:S05]  /*47d0*/  BSYNC B1 ;  /* 0x0000000000017941 */ /* 0x000fea0003800000 */
.L_x_85:
        /* <DEDUP_REMOVED lines=12> */
.L_x_88:
[----:B------:R-:W-:Y:S05]  /*48a0*/  BSYNC B1 ;  /* 0x0000000000017941 */ /* 0x000fea0003800000 */
.L_x_87:
        /* <DEDUP_REMOVED lines=12> */
.L_x_90:
[----:B------:R-:W-:Y:S05]  /*4970*/  BSYNC B1 ;  /* 0x0000000000017941 */ /* 0x000fea0003800000 */
.L_x_89:
        /* <DEDUP_REMOVED lines=12> */
.L_x_92:
[----:B------:R-:W-:Y:S05]  /*4a40*/  BSYNC B1 ;  /* 0x0000000000017941 */ /* 0x000fea0003800000 */
.L_x_91:
        /* <DEDUP_REMOVED lines=12> */
.L_x_94:
[----:B------:R-:W-:Y:S05]  /*4b10*/  BSYNC B1 ;  /* 0x0000000000017941 */ /* 0x000fea0003800000 */
.L_x_93:
        /* <DEDUP_REMOVED lines=12> */
.L_x_96:
[----:B------:R-:W-:Y:S05]  /*4be0*/  BSYNC B1 ;  /* 0x0000000000017941 */ /* 0x000fea0003800000 */
.L_x_95:
        /* <DEDUP_REMOVED lines=12> */
.L_x_98:
[----:B------:R-:W-:Y:S05]  /*4cb0*/  BSYNC B1 ;  /* 0x0000000000017941 */ /* 0x000fea0003800000 */
.L_x_97:
        /* <DEDUP_REMOVED lines=12> */
.L_x_100:
[----:B------:R-:W-:Y:S05]  /*4d80*/  BSYNC B1 ;  /* 0x0000000000017941 */ /* 0x000fea0003800000 */
.L_x_99:
        /* <DEDUP_REMOVED lines=12> */
.L_x_102:
[----:B------:R-:W-:Y:S05]  /*4e50*/  BSYNC B1 ;  /* 0x0000000000017941 */ /* 0x000fea0003800000 */
.L_x_101:
        /* <DEDUP_REMOVED lines=12> */
.L_x_104:
[----:B------:R-:W-:Y:S05]  /*4f20*/  BSYNC B1 ;  /* 0x0000000000017941 */ /* 0x000fea0003800000 */
.L_x_103:
        /* <DEDUP_REMOVED lines=12> */
.L_x_106:
[----:B------:R-:W-:Y:S05]  /*4ff0*/  BSYNC B1 ;  /* 0x0000000000017941 */ /* 0x000fea0003800000 */
.L_x_105:
        /* <DEDUP_REMOVED lines=12> */
.L_x_108:
[----:B------:R-:W-:Y:S05]  /*50c0*/  BSYNC B1 ;  /* 0x0000000000017941 */ /* 0x000fea0003800000 */
.L_x_107:
        /* <DEDUP_REMOVED lines=12> */
.L_x_110:
[----:B------:R-:W-:Y:S05]  /*5190*/  BSYNC B1 ;  /* 0x0000000000017941 */ /* 0x000fea0003800000 */
.L_x_109:
        /* <DEDUP_REMOVED lines=12> */
.L_x_112:
[----:B------:R-:W-:Y:S05]  /*5260*/  BSYNC B1 ;  /* 0x0000000000017941 */ /* 0x000fea0003800000 */
.L_x_111:
        /* <DEDUP_REMOVED lines=12> */
.L_x_114:
[----:B------:R-:W-:Y:S05]  /*5330*/  BSYNC B1 ;  /* 0x0000000000017941 */ /* 0x000fea0003800000 */
.L_x_113:
        /* <DEDUP_REMOVED lines=12> */
.L_x_116:
[----:B------:R-:W-:Y:S05]  /*5400*/  BSYNC B1 ;  /* 0x0000000000017941 */ /* 0x000fea0003800000 */
.L_x_115:
        /* <DEDUP_REMOVED lines=12> */
.L_x_118:
[----:B------:R-:W-:Y:S05]  /*54d0*/  BSYNC B1 ;  /* 0x0000000000017941 */ /* 0x000fea0003800000 */
.L_x_117:
        /* <DEDUP_REMOVED lines=12> */
.L_x_120:
[----:B------:R-:W-:Y:S05]  /*55a0*/  BSYNC B1 ;  /* 0x0000000000017941 */ /* 0x000fea0003800000 */
.L_x_119:
        /* <DEDUP_REMOVED lines=12> */
.L_x_122:
[----:B------:R-:W-:Y:S05]  /*5670*/  BSYNC B1 ;  /* 0x0000000000017941 */ /* 0x000fea0003800000 */
.L_x_121:
        /* <DEDUP_REMOVED lines=12> */
.L_x_124:
[----:B------:R-:W-:Y:S05]  /*5740*/  BSYNC B1 ;  /* 0x0000000000017941 */ /* 0x000fea0003800000 */
.L_x_123:
        /* <DEDUP_REMOVED lines=12> */
.L_x_126:
[----:B------:R-:W-:Y:S05]  /*5810*/  BSYNC B1 ;  /* 0x0000000000017941 */ /* 0x000fea0003800000 */
.L_x_125:
        /* <DEDUP_REMOVED lines=12> */
.L_x_128:
[----:B------:R-:W-:Y:S05]  /*58e0*/  BSYNC B1 ;  /* 0x0000000000017941 */ /* 0x000fea0003800000 */
.L_x_127:
        /* <DEDUP_REMOVED lines=12> */
.L_x_130:
[----:B------:R-:W-:Y:S05]  /*59b0*/  BSYNC B1 ;  /* 0x0000000000017941 */ /* 0x000fea0003800000 */
.L_x_129:
        /* <DEDUP_REMOVED lines=12> */
.L_x_132:
[----:B------:R-:W-:Y:S05]  /*5a80*/  BSYNC B1 ;  /* 0x0000000000017941 */ /* 0x000fea0003800000 */
.L_x_131:
        /* <DEDUP_REMOVED lines=12> */
.L_x_134:
[----:B------:R-:W-:Y:S05]  /*5b50*/  BSYNC B1 ;  /* 0x0000000000017941 */ /* 0x000fea0003800000 */
.L_x_133:
        /* <DEDUP_REMOVED lines=12> */
.L_x_136:
[----:B------:R-:W-:Y:S05]  /*5c20*/  BSYNC B1 ;  /* 0x0000000000017941 */ /* 0x000fea0003800000 */
.L_x_135:
        /* <DEDUP_REMOVED lines=12> */
.L_x_138:
[----:B------:R-:W-:Y:S05]  /*5cf0*/  BSYNC B1 ;  /* 0x0000000000017941 */ /* 0x000fea0003800000 */
.L_x_137:
        /* <DEDUP_REMOVED lines=12> */
.L_x_140:
[----:B------:R-:W-:Y:S05]  /*5dc0*/  BSYNC B1 ;  /* 0x0000000000017941 */ /* 0x000fea0003800000 */
.L_x_139:
        /* <DEDUP_REMOVED lines=12> */
.L_x_142:
[----:B------:R-:W-:Y:S05]  /*5e90*/  BSYNC B1 ;  /* 0x0000000000017941 */ /* 0x000fea0003800000 */
.L_x_141:
        /* <DEDUP_REMOVED lines=12> */
.L_x_144:
[----:B------:R-:W-:Y:S05]  /*5f60*/  BSYNC B1 ;  /* 0x0000000000017941 */ /* 0x000fea0003800000 */
.L_x_143:
[----:B-----5:R-:W-:Y:S01]  /*5f70*/  LOP3.LUT R5, R5, 0xff, RZ, 0xc0, !PT ;  /* 0x000000ff05057812 */ /* 0x020fe200078ec0ff */
[----:B------:R-:W-:Y:S01]  /*5f80*/  BSSY B1, `(.L_x_145) ;  /* 0x000000b000017945 */ /* 0x000fe20003800000 */
[----:B------:R-:W-:Y:S02]  /*5f90*/  ISETP.LT.OR P4, PT, R29, 0x71, !P0 ;  /* 0x000000711d00780c */ /* 0x000fe40004781670 */
[----:B------:R-:W-:-:S05]  /*5fa0*/  F2FP.F16.E5M2.UNPACK_B R5, R5 ;  /* 0x00000005ff05723e */ /* 0x000fca00020004ff */
[----:B------:R-:W-:-:S05]  /*5fb0*/  HADD2.F32 R18, -RZ, R5.H0_H0 ;  /* 0x20000005ff127230 */ /* 0x000fca0000004100 */
[----:B------:R-:W-:-:S04]  /*5fc0*/  FMUL R5, R18, R9 ;  /* 0x0000000912057220 */ /* 0x000fc80000400000 */
[----:B------:R-:W-:-:S05]  /*5fd0*/  FFMA R5, R20, R8, R5 ;  /* 0x0000000814057223 */ /* 0x000fca0000000005 */
[----:B0-----:R-:W-:Y:S02]  /*5fe0*/  F2FP.SATFINITE.E5M2.F32.PACK_AB_MERGE_C R23, RZ, R5, RZ ;  /* 0x00000005ff17723e */ /* 0x001fe400048060ff */
[----:B------:R-:W-:-:S03]  /*5ff0*/  PRMT R5, RZ, 0x7610, R5 ;  /* 0x00007610ff057816 */ /* 0x000fc60000000005 */
[----:B------:R0:W-:Y:S01]  /*6000*/  @!P3 STG.E.U8 desc[UR16][R6.64+0x69], R23 ;  /* 0x000069170600b986 */ /* 0x0001e2000c101110 */
[----:B------:R-:W-:Y:S05]  /*6010*/  @P4 BRA `(.L_x_146) ;  /* 0x0000000000044947 */ /* 0x000fea0003800000 */
[----:B------:R0:W5:Y:S02]  /*6020*/  LDG.E.U8 R5, desc[UR16][R24.64+0x70] ;  /* 0x0000701018057981 */ /* 0x000164000c1e1100 */
.L_x_146:
[----:B------:R-:W-:Y:S05]  /*6030*/  BSYNC B1 ;  /* 0x0000000000017941 */ /* 0x000fea0003800000 */
.L_x_145:
        /* <DEDUP_REMOVED lines=12> */
.L_x_148:
[----:B------:R-:W-:Y:S05]  /*6100*/  BSYNC B1 ;  /* 0x0000000000017941 */ /* 0x000fea0003800000 */
.L_x_147:
        /* <DEDUP_REMOVED lines=12> */
.L_x_150:
[----:B------:R-:W-:Y:S05]  /*61d0*/  BSYNC B1 ;  /* 0x0000000000017941 */ /* 0x000fea0003800000 */
.L_x_149:
        /* <DEDUP_REMOVED lines=8> */
[----:B0-----:R-:W-:-:S05]  /*6260*/  F2FP.SATFINITE.E5M2.F32.PACK_AB_MERGE_C R17, RZ, R18, RZ ;  /* 0x00000012ff11723e */ /* 0x001fca00048060ff */
[----:B------:R0:W-:Y:S01]  /*6270*/  @!P4 STG.E.U8 desc[UR16][R6.64+0x70], R17 ;  /* 0x000070110600c986 */ /* 0x0001e2000c101110 */
[----:B------:R-:W-:Y:S05]  /*6280*/  @P3 BRA `(.L_x_152) ;  /* 0x0000000000043947 */ /* 0x000fea0003800000 */
[----:B------:R0:W5:Y:S02]  /*6290*/  LDG.E.U8 R5, desc[UR16][R26.64+0x71] ;  /* 0x000071101a057981 */ /* 0x000164000c1e1100 */
.L_x_152:
[----:B------:R-:W-:Y:S05]  /*62a0*/  BSYNC B1 ;  /* 0x0000000000017941 */ /* 0x000fea0003800000 */
.L_x_151:
        /* <DEDUP_REMOVED lines=12> */
.L_x_154:
[----:B------:R-:W-:Y:S05]  /*6370*/  BSYNC B1 ;  /* 0x0000000000017941 */ /* 0x000fea0003800000 */
.L_x_153:
        /* <DEDUP_REMOVED lines=12> */
.L_x_156:
[----:B------:R-:W-:Y:S05]  /*6440*/  BSYNC B1 ;  /* 0x0000000000017941 */ /* 0x000fea0003800000 */
.L_x_155:
        /* <DEDUP_REMOVED lines=12> */
.L_x_158:
[----:B------:R-:W-:Y:S05]  /*6510*/  BSYNC B1 ;  /* 0x0000000000017941 */ /* 0x000fea0003800000 */
.L_x_157:
[----:B-----5:R-:W-:Y:S01]  /*6520*/  LOP3.LUT R5, R5, 0xff, RZ, 0xc0, !PT ;  /* 0x000000ff05057812 */ /* 0x020fe200078ec0ff */
[----:B------:R-:W-:Y:S01]  /*6530*/  BSSY B1, `(.L_x_159) ;  /* 0x000000b000017945 */ /* 0x000fe20003800000 */
[----:B------:R-:W-:Y:S02]  /*6540*/  ISETP.LT.OR P1, PT, R29, 0x7a, !P1 ;  /* 0x0000007a1d00780c */ /* 0x000fe40004f21670 */
[----:B------:R-:W-:-:S05]  /*6550*/  F2FP.F16.E5M2.UNPACK_B R5, R5 ;  /* 0x00000005ff05723e */ /* 0x000fca00020004ff */
[----:B01--4-:R-:W-:Y:S01]  /*6560*/  HADD2.F32 R10, -RZ, R5.H0_H0 ;  /* 0x20000005ff0a7230 */ /* 0x013fe20000004100 */
[----:B------:R-:W-:-:S04]  /*6570*/  PRMT R5, RZ, 0x7610, R5 ;  /* 0x00007610ff057816 */ /* 0x000fc80000000005 */
[----:B------:R-:W-:-:S04]  /*6580*/  FMUL R10, R10, R9 ;  /* 0x000000090a0a7220 */ /* 0x000fc80000400000 */
[----:B------:R-:W-:-:S05]  /*6590*/  FFMA R10, R15, R8, R10 ;  /* 0x000000080f0a7223 */ /* 0x000fca000000000a */
[----:B------:R-:W-:-:S05]  /*65a0*/  F2FP.SATFINITE.E5M2.F32.PACK_AB_MERGE_C R11, RZ, R10, RZ ;  /* 0x0000000aff0b723e */ /* 0x000fca00048060ff */
[----:B------:R0:W-:Y:S01]  /*65b0*/  @!P3 STG.E.U8 desc[UR16][R6.64+0x78], R11 ;  /* 0x0000780b0600b986 */ /* 0x0001e2000c101110 */
[----:B------:R-:W-:Y:S05]  /*65c0*/  @P1 BRA `(.L_x_160) ;  /* 0x0000000000041947 */ /* 0x000fea0003800000 */
[----:B------:R1:W5:Y:S02]  /*65d0*/  LDG.E.U8 R5, desc[UR16][R26.64+0x79] ;  /* 0x000079101a057981 */ /* 0x000364000c1e1100 */
.L_x_160:
[----:B------:R-:W-:Y:S05]  /*65e0*/  BSYNC B1 ;  /* 0x0000000000017941 */ /* 0x000fea0003800000 */
.L_x_159:
[----:B------:R-:W-:Y:S05]  /*65f0*/  @P1 BRA `(.L_x_161) ;  /* 0x0000001000281947 */ /* 0x000fea0003800000 */
[----:B-----5:R-:W-:-:S04]  /*6600*/  LOP3.LUT R5, R5, 0xff, RZ, 0xc0, !PT ;  /* 0x000000ff05057812 */ /* 0x020fc800078ec0ff */
[----:B------:R-:W-:-:S05]  /*6610*/  F2FP.F16.E5M2.UNPACK_B R5, R5 ;  /* 0x00000005ff05723e */ /* 0x000fca00020004ff */
[----:B------:R-:W-:-:S05]  /*6620*/  HADD2.F32 R10, -RZ, R5.H0_H0 ;  /* 0x20000005ff0a7230 */ /* 0x000fca0000004100 */
[----:B------:R-:W-:-:S04]  /*6630*/  FMUL R5, R10, R9 ;  /* 0x000000090a057220 */ /* 0x000fc80000400000 */
[----:B------:R-:W-:-:S05]  /*6640*/  FFMA R5, R14, R8, R5 ;  /* 0x000000080e057223 */ /* 0x000fca0000000005 */
[----:B------:R-:W-:-:S05]  /*6650*/  F2FP.SATFINITE.E5M2.F32.PACK_AB_MERGE_C R5, RZ, R5, RZ ;  /* 0x00000005ff05723e */ /* 0x000fca00048060ff */
[----:B------:R4:W-:Y:S01]  /*6660*/  STG.E.U8 desc[UR16][R6.64+0x79], R5 ;  /* 0x0000790506007986 */ /* 0x0009e2000c101110 */
[----:B------:R-:W-:Y:S05]  /*6670*/  BRA `(.L_x_161) ;  /* 0x0000001000087947 */ /* 0x000fea0003800000 */
.L_x_32:
[----:B------:R-:W-:Y:S01]  /*6680*/  ISETP.GE.AND P1, PT, R36, 0x1, PT ;  /* 0x000000012400780c */ /* 0x000fe20003f26270 */
[-C--:B--2---:R-:W-:Y:S01]  /*6690*/  FMUL R141, R141, R8.reuse ;  /* 0x000000088d8d7220 */ /* 0x084fe20000400000 */
[-C--:B------:R-:W-:Y:S01]  /*66a0*/  FMUL R136, R136, R8.reuse ;  /* 0x0000000888887220 */ /* 0x080fe20000400000 */
[----:B------:R-:W-:Y:S01]  /*66b0*/  ISETP.GE.AND P0, PT, R36, 0x9, PT ;  /* 0x000000092400780c */ /* 0x000fe20003f06270 */
[-C--:B------:R-:W-:Y:S01]  /*66c0*/  FMUL R139, R139, R8.reuse ;  /* 0x000000088b8b7220 */ /* 0x080fe20000400000 */
[C---:B------:R-:W-:Y:S01]  /*66d0*/  ISETP.LT.OR P4, PT, R29.reuse, 0x1, !P1 ;  /* 0x000000011d00780c */ /* 0x040fe20004f81670 */
[-C--:B------:R-:W-:Y:S01]  /*66e0*/  FMUL R134, R134, R8.reuse ;  /* 0x0000000886867220 */ /* 0x080fe20000400000 */
[----:B------:R-:W-:Y:S01]  /*66f0*/  ISETP.LT.OR P5, PT, R29, 0x2, !P1 ;  /* 0x000000021d00780c */ /* 0x000fe20004fa1670 */
[-C--:B------:R-:W-:Y:S01]  /*6700*/  FMUL R137, R137, R8.reuse ;  /* 0x0000000889897220 */ /* 0x080fe20000400000 */
[----:B------:R-:W-:Y:S01]  /*6710*/  F2FP.SATFINITE.E5M2.F32.PACK_AB_MERGE_C R141, RZ, R141, RZ ;  /* 0x0000008dff8d723e */ /* 0x000fe200048060ff */
[----:B------:R-:W-:Y:S01]  /*6720*/  FMUL R132, R132, R8 ;  /* 0x0000000884847220 */ /* 0x000fe20000400000 */
[----:B------:R-:W-:Y:S01]  /*6730*/  F2FP.SATFINITE.E5M2.F32.PACK_AB_MERGE_C R5, RZ, R136, RZ ;  /* 0x00000088ff05723e */ /* 0x000fe200048060ff */
[-C--:B------:R-:W-:Y:S01]  /*6740*/  FMUL R135, R135, R8.reuse ;  /* 0x0000000887877220 */ /* 0x080fe20000400000 */
[C---:B------:R-:W-:Y:S01]  /*6750*/  ISETP.LT.OR P3, PT, R29.reuse, 0x1, !P0 ;  /* 0x000000011d00780c */ /* 0x040fe20004761670 */
[-C--:B------:R-:W-:Y:S01]  /*6760*/  FMUL R130, R130, R8.reuse ;  /* 0x0000000882827220 */ /* 0x080fe20000400000 */
[----:B------:R-:W-:Y:S01]  /*6770*/  ISETP.LT.OR P6, PT, R29, 0xa, !P1 ;  /* 0x0000000a1d00780c */ /* 0x000fe20004fc1670 */
[-C--:B------:R-:W-:Y:S01]  /*6780*/  FMUL R133, R133, R8.reuse ;  /* 0x0000000885857220 */ /* 0x080fe20000400000 */
[----:B------:R-:W-:Y:S01]  /*6790*/  F2FP.SATFINITE.E5M2.F32.PACK_AB_MERGE_C R139, RZ, R139, RZ ;  /* 0x0000008bff8b723e */ /* 0x000fe200048060ff */
[----:B------:R-:W-:Y:S01]  /*67a0*/  @!P4 STG.E.U8 desc[UR16][R10.64], R141 ;  /* 0x0000008d0a00c986 */ /* 0x000fe2000c101110 */
[C---:B------:R-:W-:Y:S01]  /*67b0*/  ISETP.LT.OR P4, PT, R29.reuse, 0x2, !P0 ;  /* 0x000000021d00780c */ /* 0x040fe20004781670 */
[----:B------:R-:W-:Y:S01]  /*67c0*/  FMUL R128, R128, R8 ;  /* 0x0000000880807220 */ /* 0x000fe20000400000 */
[----:B------:R-:W-:Y:S01]  /*67d0*/  F2FP.SATFINITE.E5M2.F32.PACK_AB_MERGE_C R25, RZ, R134, RZ ;  /* 0x00000086ff19723e */ /* 0x000fe200048060ff */
[----:B------:R0:W-:Y:S01]  /*67e0*/  @!P5 STG.E.U8 desc[UR16][R10.64+0x1], R5 ;  /* 0x000001050a00d986 */ /* 0x0001e2000c101110 */
[----:B------:R-:W-:Y:S01]  /*67f0*/  ISETP.LT.OR P5, PT, R29, 0x9, !P1 ;  /* 0x000000091d00780c */ /* 0x000fe20004fa1670 */
[-C--:B------:R-:W-:Y:S01]  /*6800*/  FMUL R131, R131, R8.reuse ;  /* 0x0000000883837220 */ /* 0x080fe20000400000 */
[----:B------:R-:W-:Y:S01]  /*6810*/  F2FP.SATFINITE.E5M2.F32.PACK_AB_MERGE_C R137, RZ, R137, RZ ;  /* 0x00000089ff89723e */ /* 0x000fe200048060ff */
[----:B------:R-:W-:Y:S01]  /*6820*/  @!P3 STG.E.U8 desc[UR16][R6.64], R139 ;  /* 0x0000008b0600b986 */ /* 0x000fe2000c101110 */
[----:B------:R-:W-:Y:S01]  /*6830*/  ISETP.LT.OR P3, PT, R29, 0x9, !P0 ;  /* 0x000000091d00780c */ /* 0x000fe20004761670 */
[-C--:B------:R-:W-:Y:S01]  /*6840*/  FMUL R126, R126, R8.reuse ;  /* 0x000000087e7e7220 */ /* 0x080fe20000400000 */
[----:B------:R-:W-:Y:S01]  /*6850*/  F2FP.SATFINITE.E5M2.F32.PACK_AB_MERGE_C R135, RZ, R135, RZ ;  /* 0x00000087ff87723e */ /* 0x000fe200048060ff */
[-C--:B------:R-:W-:Y:S01]  /*6860*/  FMUL R129, R129, R8.reuse ;  /* 0x0000000881817220 */ /* 0x080fe20000400000 */
[----:B------:R-:W-:Y:S01]  /*6870*/  F2FP.SATFINITE.E5M2.F32.PACK_AB_MERGE_C R133, RZ, R133, RZ ;  /* 0x00000085ff85723e */ /* 0x000fe200048060ff */
[----:B------:R1:W-:Y:S01]  /*6880*/  @!P4 STG.E.U8 desc[UR16][R6.64+0x1], R25 ;  /* 0x000001190600c986 */ /* 0x0003e2000c101110 */
[C---:B------:R-:W-:Y:S01]  /*6890*/  ISETP.LT.OR P4, PT, R29.reuse, 0xa, !P0 ;  /* 0x0000000a1d00780c */ /* 0x040fe20004781670 */
[----:B------:R-:W-:Y:S01]  /*68a0*/  FMUL R124, R124, R8 ;  /* 0x000000087c7c7220 */ /* 0x000fe20000400000 */
[----:B0-----:R-:W-:Y:S01]  /*68b0*/  F2FP.SATFINITE.E5M2.F32.PACK_AB_MERGE_C R5, RZ, R132, RZ ;  /* 0x00000084ff05723e */ /* 0x001fe200048060ff */
[----:B------:R-:W-:Y:S01]  /*68c0*/  @!P5 STG.E.U8 desc[UR16][R10.64+0x8], R137 ;  /* 0x000008890a00d986 */ /* 0x000fe2000c101110 */
[----:B------:R-:W-:Y:S01]  /*68d0*/  ISETP.LT.OR P5, PT, R29, 0x11, !P1 ;  /* 0x000000111d00780c */ /* 0x000fe20004fa1670 */
[-C--:B------:R-:W-:Y:S01]  /*68e0*/  FMUL R127, R127, R8.reuse ;  /* 0x000000087f7f7220 */ /* 0x080fe20000400000 */
[----:B------:R-:W-:Y:S01]  /*68f0*/  F2FP.SATFINITE.E5M2.F32.PACK_AB_MERGE_C R131, RZ, R131, RZ ;  /* 0x00000083ff83723e */ /* 0x000fe200048060ff */
[----:B------:R0:W-:Y:S01]  /*6900*/  @!P6 STG.E.U8 desc[UR16][R10.64+0x9], R5 ;  /* 0x000009050a00e986 */ /* 0x0001e2000c101110 */
[----:B------:R-:W-:Y:S01]  /*6910*/  ISETP.LT.OR P6, PT, R29, 0x12, !P1 ;  /* 0x000000121d00780c */ /* 0x000fe20004fc1670 */
[----:B------:R-:W-:Y:S01]  /*6920*/  FMUL R122, R122, R8 ;  /* 0x000000087a7a7220 */ /* 0x000fe20000400000 */
[----:B------:R-:W-:Y:S01]  /*6930*/  F2FP.SATFINITE.E5M2.F32.PACK_AB_MERGE_C R129, RZ, R129, RZ ;  /* 0x00000081ff81723e */ /* 0x000fe200048060ff */
[----:B------:R-:W-:Y:S01]  /*6940*/  @!P3 STG.E.U8 desc[UR16][R6.64+0x8], R135 ;  /* 0x000008870600b986 */ /* 0x000fe2000c101110 */
[----:B-1----:R-:W-:Y:S01]  /*6950*/  F2FP.SATFINITE.E5M2.F32.PACK_AB_MERGE_C R25, RZ, R130, RZ ;  /* 0x00000082ff19723e */ /* 0x002fe200048060ff */
[-C--:B------:R-:W-:Y:S01]  /*6960*/  FMUL R125, R125, R8.reuse ;  /* 0x000000087d7d7220 */ /* 0x080fe20000400000 */
[C---:B------:R-:W-:Y:S01]  /*6970*/  ISETP.LT.OR P3, PT, R29.reuse, 0x11, !P0 ;  /* 0x000000111d00780c */ /* 0x040fe20004761670 */
[-C--:B------:R-:W-:Y:S01]  /*6980*/  FMUL R120, R120, R8.reuse ;  /* 0x0000000878787220 */ /* 0x080fe20000400000 */
[----:B------:R-:W-:Y:S01]  /*6990*/  F2FP.SATFINITE.E5M2.F32.PACK_AB_MERGE_C R127, RZ, R127, RZ ;  /* 0x0000007fff7f723e */ /* 0x000fe200048060ff */
[----:B------:R1:W-:Y:S01]  /*69a0*/  @!P4 STG.E.U8 desc[UR16][R6.64+0x9], R25 ;  /* 0x000009190600c986 */ /* 0x0003e2000c101110 */
[----:B------:R-:W-:Y:S01]  /*69b0*/  ISETP.LT.OR P4, PT, R29, 0x12, !P0 ;  /* 0x000000121d00780c */ /* 0x000fe20004781670 */
[----:B------:R-:W-:Y:S01]  /*69c0*/  FMUL R123, R123, R8 ;  /* 0x000000087b7b7220 */ /* 0x000fe20000400000 */
[----:B0-----:R-:W-:Y:S01]  /*69d0*/  F2FP.SATFINITE.E5M2.F32.PACK_AB_MERGE_C R5, RZ, R128, RZ ;  /* 0x00000080ff05723e */ /* 0x001fe200048060ff */
[----:B------:R-:W-:Y:S01]  /*69e0*/  @!P5 STG.E.U8 desc[UR16][R10.64+0x10], R133 ;  /* 0x000010850a00d986 */ /* 0x000fe2000c101110 */
[C---:B------:R-:W-:Y:S01]  /*69f0*/  ISETP.LT.OR P5, PT, R29.reuse, 0x19, !P1 ;  /* 0x000000191d00780c */ /* 0x040fe20004fa1670 */
[-C--:B------:R-:W-:Y:S01]  /*6a00*/  FMUL R118, R118, R8.reuse ;  /* 0x0000000876767220 */ /* 0x080fe20000400000 */
[----:B------:R-:W-:Y:S01]  /*6a10*/  F2FP.SATFINITE.E5M2.F32.PACK_AB_MERGE_C R125, RZ, R125, RZ ;  /* 0x0000007dff7d723e */ /* 0x000fe200048060ff */
[----:B------:R0:W-:Y:S01]  /*6a20*/  @!P6 STG.E.U8 desc[UR16][R10.64+0x11], R5 ;  /* 0x000011050a00e986 */ /* 0x0001e2000c101110 */
[----:B------:R-:W-:Y:S01]  /*6a30*/  ISETP.LT.OR P6, PT, R29, 0x1a, !P1 ;  /* 0x0000001a1d00780c */ /* 0x000fe20004fc1670 */
[-C--:B------:R-:W-:Y:S01]  /*6a40*/  FMUL R121, R121, R8.reuse ;  /* 0x0000000879797220 */ /* 0x080fe20000400000 */
[----:B------:R-:W-:Y:S01]  /*6a50*/  FMUL R116, R116, R8 ;  /* 0x0000000874747220 */ /* 0x000fe20000400000 */
[----:B-1----:R-:W-:Y:S01]  /*6a60*/  F2FP.SATFINITE.E5M2.F32.PACK_AB_MERGE_C R25, RZ, R126, RZ ;  /* 0x0000007eff19723e */ /* 0x002fe200048060ff */
[----:B------:R-:W-:Y:S01]  /*6a70*/  @!P3 STG.E.U8 desc[UR16][R6.64+0x10], R131 ;  /* 0x000010830600b986 */ /* 0x000fe2000c101110 */
[----:B------:R-:W-:Y:S01]  /*6a80*/  ISETP.LT.OR P3, PT, R29, 0x19, !P0 ;  /* 0x000000191d00780c */ /* 0x000fe20004761670 */
        /* <DEDUP_REMOVED lines=35> */
[----:B------:R-:W-:Y:S01]  /*6cc0*/  ISETP.LT.OR P3, PT, R29, 0x29, !P0 ;  /* 0x000000291d00780c */ /* 0x000fe20004761670 */
[-C--:B------:R-:W-:Y:S01]  /*6cd0*/  FMUL R109, R109, R8.reuse ;  /* 0x000000086d6d7220 */ /* 0x080fe20000400000 */
[-C--:B------:R-:W-:Y:S01]  /*6ce0*/  FMUL R104, R104, R8.reuse ;  /* 0x0000000868687220 */ /* 0x080fe20000400000 */
        /* <DEDUP_REMOVED lines=104> */
[----:B------:R-:W-:-:S02]  /*7370*/  ISETP.LT.OR P3, PT, R29, 0x59, !P0 ;  /* 0x000000591d00780c */ /* 0x000fc40004761670 */
[----:B------:R-:W-:Y:S01]  /*7380*/  F2FP.SATFINITE.E5M2.F32.PACK_AB_MERGE_C R19, RZ, R19, RZ ;  /* 0x00000013ff13723e */ /* 0x000fe200048060ff */
[----:B------:R1:W-:Y:S01]  /*7390*/  @!P4 STG.E.U8 desc[UR16][R6.64+0x51], R25 ;  /* 0x000051190600c986 */ /* 0x0003e2000c101110 */
[C---:B------:R-:W-:Y:S02]  /*73a0*/  ISETP.LT.OR P4, PT, R29.reuse, 0x5a, !P0 ;  /* 0x0000005a1d00780c */ /* 0x040fe40004781670 */
[----:B0-----:R-:W-:Y:S01]  /*73b0*/  F2FP.SATFINITE.E5M2.F32.PACK_AB_MERGE_C R5, RZ, R92, RZ ;  /* 0x0000005cff05723e */ /* 0x001fe200048060ff */
[----:B------:R-:W-:Y:S01]  /*73c0*/  @!P5 STG.E.U8 desc[UR16][R10.64+0x58], R97 ;  /* 0x000058610a00d986 */ /* 0x000fe2000c101110 */
[C---:B------:R-:W-:Y:S02]  /*73d0*/  ISETP.LT.OR P5, PT, R29.reuse, 0x61, !P1 ;  /* 0x000000611d00780c */ /* 0x040fe40004fa1670 */
[----:B------:R-:W-:Y:S01]  /*73e0*/  F2FP.SATFINITE.E5M2.F32.PACK_AB_MERGE_C R13, RZ, R13, RZ ;  /* 0x0000000dff0d723e */ /* 0x000fe200048060ff */
[----:B------:R0:W-:Y:S01]  /*73f0*/  @!P6 STG.E.U8 desc[UR16][R10.64+0x59], R5 ;  /* 0x000059050a00e986 */ /* 0x0001e2000c101110 */
[----:B------:R-:W-:-:S02]  /*7400*/  ISETP.LT.OR P6, PT, R29, 0x62, !P1 ;  /* 0x000000621d00780c */ /* 0x000fc40004fc1670 */
[----:B------:R-:W-:Y:S01]  /*7410*/  F2FP.SATFINITE.E5M2.F32.PACK_AB_MERGE_C R15, RZ, R15, RZ ;  /* 0x0000000fff0f723e */ /* 0x000fe200048060ff */
[----:B------:R-:W-:Y:S01]  /*7420*/  @!P3 STG.E.U8 desc[UR16][R6.64+0x58], R95 ;  /* 0x0000585f0600b986 */ /* 0x000fe2000c101110 */
[----:B-1----:R-:W-:Y:S02]  /*7430*/  F2FP.SATFINITE.E5M2.F32.PACK_AB_MERGE_C R25, RZ, R90, RZ ;  /* 0x0000005aff19723e */ /* 0x002fe400048060ff */
[----:B------:R-:W-:-:S03]  /*7440*/  ISETP.LT.OR P3, PT, R29, 0x61, !P0 ;  /* 0x000000611d00780c */ /* 0x000fc60004761670 */
[----:B------:R1:W-:Y:S01]  /*7450*/  @!P4 STG.E.U8 desc[UR16][R6.64+0x59], R25 ;  /* 0x000059190600c986 */ /* 0x0003e2000c101110 */
[C---:B------:R-:W-:Y:S02]  /*7460*/  ISETP.LT.OR P4, PT, R29.reuse, 0x62, !P0 ;  /* 0x000000621d00780c */ /* 0x040fe40004781670 */
[----:B0-----:R-:W-:Y:S01]  /*7470*/  F2FP.SATFINITE.E5M2.F32.PACK_AB_MERGE_C R5, RZ, R88, RZ ;  /* 0x00000058ff05723e */ /* 0x001fe200048060ff */
[----:B------:R-:W-:Y:S01]  /*7480*/  @!P5 STG.E.U8 desc[UR16][R10.64+0x60], R93 ;  /* 0x0000605d0a00d986 */ /* 0x000fe2000c101110 */
[----:B------:R-:W-:-:S03]  /*7490*/  ISETP.LT.OR P5, PT, R29, 0x69, !P1 ;  /* 0x000000691d00780c */ /* 0x000fc60004fa1670 */
[----:B------:R0:W-:Y:S01]  /*74a0*/  @!P6 STG.E.U8 desc[UR16][R10.64+0x61], R5 ;  /* 0x000061050a00e986 */ /* 0x0001e2000c101110 */
[C---:B------:R-:W-:Y:S02]  /*74b0*/  ISETP.LT.OR P6, PT, R29.reuse, 0x6a, !P1 ;  /* 0x0000006a1d00780c */ /* 0x040fe40004fc1670 */
[----:B-1----:R-:W-:Y:S01]  /*74c0*/  F2FP.SATFINITE.E5M2.F32.PACK_AB_MERGE_C R25, RZ, R22, RZ ;  /* 0x00000016ff19723e */ /* 0x002fe200048060ff */
[----:B------:R-:W-:Y:S01]  /*74d0*/  @!P3 STG.E.U8 desc[UR16][R6.64+0x60], R91 ;  /* 0x0000605b0600b986 */ /* 0x000fe2000c101110 */
        /* <DEDUP_REMOVED lines=11> */
[----:B------:R-:W-:Y:S01]  /*7590*/  @!P4 STG.E.U8 desc[UR16][R6.64+0x69], R25 ;  /* 0x000069190600c986 */ /* 0x000fe2000c101110 */
[C---:B------:R-:W-:Y:S02]  /*75a0*/  ISETP.LT.OR P4, PT, R29.reuse, 0x79, !P1 ;  /* 0x000000791d00780c */ /* 0x040fe40004f81670 */
[C---:B------:R-:W-:Y:S01]  /*75b0*/  ISETP.LT.OR P1, PT, R29.reuse, 0x7a, !P1 ;  /* 0x0000007a1d00780c */ /* 0x040fe20004f21670 */
[----:B------:R1:W-:Y:S01]  /*75c0*/  @!P5 STG.E.U8 desc[UR16][R10.64+0x70], R21 ;  /* 0x000070150a00d986 */ /* 0x0003e2000c101110 */
[C---:B------:R-:W-:Y:S02]  /*75d0*/  ISETP.LT.OR P5, PT, R29.reuse, 0x72, !P0 ;  /* 0x000000721d00780c */ /* 0x040fe400047a1670 */
[----:B0-----:R-:W-:Y:S01]  /*75e0*/  F2FP.SATFINITE.E5M2.F32.PACK_AB_MERGE_C R5, RZ, R16, RZ ;  /* 0x00000010ff05723e */ /* 0x001fe200048060ff */
[----:B------:R0:W-:Y:S01]  /*75f0*/  @!P6 STG.E.U8 desc[UR16][R10.64+0x71], R17 ;  /* 0x000071110a00e986 */ /* 0x0001e2000c101110 */
[C---:B------:R-:W-:Y:S02]  /*7600*/  ISETP.LT.OR P6, PT, R29.reuse, 0x79, !P0 ;  /* 0x000000791d00780c */ /* 0x040fe400047c1670 */
[----:B------:R-:W-:Y:S01]  /*7610*/  ISETP.LT.OR P0, PT, R29, 0x7a, !P0 ;  /* 0x0000007a1d00780c */ /* 0x000fe20004701670 */
[----:B------:R2:W-:Y:S01]  /*7620*/  @!P3 STG.E.U8 desc[UR16][R6.64+0x70], R19 ;  /* 0x000070130600b986 */ /* 0x0005e2000c101110 */
[----:B-1----:R-:W-:-:S05]  /*7630*/  F2FP.SATFINITE.E5M2.F32.PACK_AB_MERGE_C R21, RZ, R14, RZ ;  /* 0x0000000eff15723e */ /* 0x002fca00048060ff */
[----:B------:R2:W-:Y:S01]  /*7640*/  @!P5 STG.E.U8 desc[UR16][R6.64+0x71], R5 ;  /* 0x000071050600d986 */ /* 0x0005e2000c101110 */
[----:B0-----:R-:W-:-:S03]  /*7650*/  F2FP.SATFINITE.E5M2.F32.PACK_AB_MERGE_C R17, RZ, R12, RZ ;  /* 0x0000000cff11723e */ /* 0x001fc600048060ff */
[----:B------:R2:W-:Y:S04]  /*7660*/  @!P4 STG.E.U8 desc[UR16][R10.64+0x78], R13 ;  /* 0x0000780d0a00c986 */ /* 0x0005e8000c101110 */
[----:B------:R2:W-:Y:S04]  /*7670*/  @!P1 STG.E.U8 desc[UR16][R10.64+0x79], R17 ;  /* 0x000079110a009986 */ /* 0x0005e8000c101110 */
[----:B------:R2:W-:Y:S04]  /*7680*/  @!P6 STG.E.U8 desc[UR16][R6.64+0x78], R15 ;  /* 0x0000780f0600e986 */ /* 0x0005e8000c101110 */
[----:B------:R2:W-:Y:S02]  /*7690*/  @!P0 STG.E.U8 desc[UR16][R6.64+0x79], R21 ;  /* 0x0000791506008986 */ /* 0x0005e4000c101110 */
.L_x_161:
[----:B------:R-:W-:Y:S05]  /*76a0*/  BSYNC B0 ;  /* 0x0000000000007941 */ /* 0x000fea0003800000 */
.L_x_31:
[----:B------:R-:W-:Y:S01]  /*76b0*/  ULDC UR6, c[0x0][0xc] ;  /* 0x0000030000067ab9 */ /* 0x000fe20000000800 */
[----:B------:R-:W-:Y:S01]  /*76c0*/  ULDC UR7, c[0x0][0x10] ;  /* 0x0000040000077ab9 */ /* 0x000fe20000000800 */
[----:B--2-45:R-:W2:Y:S01]  /*76d0*/  LDC R5, c[0x0][0x14] ;  /* 0x00000500ff057b82 */ /* 0x034ea20000000800 */
[----:B------:R-:W-:Y:S01]  /*76e0*/  UIMAD.WIDE.U32 UR6, UR6, UR7, URZ ;  /* 0x00000007060672a5 */ /* 0x000fe2000f8e003f */
[----:B0-----:R-:W-:Y:S01]  /*76f0*/  PRMT R6, RZ, 0x7610, R6 ;  /* 0x00007610ff067816 */ /* 0x001fe20000000006 */
[----:B------:R-:W-:-:S04]  /*7700*/  IMAD.MOV.U32 R7, RZ, RZ, -0x1 ;  /* 0xffffffffff077424 */ /* 0x000fc800078e00ff */
[----:B--2---:R-:W-:-:S04]  /*7710*/  IMAD.WIDE.U32 R2, R5, UR6, R2 ;  /* 0x0000000605027c25 */ /* 0x004fc8000f8e0002 */
[----:B------:R-:W-:Y:S01]  /*7720*/  IMAD R5, R5, UR7, RZ ;  /* 0x0000000705057c24 */ /* 0x000fe2000f8e02ff */
[----:B------:R-:W-:Y:S02]  /*7730*/  ULDC.64 UR6, c[0x0][0x650] ;  /* 0x0001940000067ab9 */ /* 0x000fe40000000a00 */
[----:B------:R-:W-:Y:S01]  /*7740*/  ISETP.GE.U32.AND P0, PT, R2, UR6, PT ;  /* 0x0000000602007c0c */ /* 0x000fe2000bf06070 */
[----:B------:R-:W-:Y:S02]  /*7750*/  IMAD.IADD R3, R3, 0x1, R5 ;  /* 0x0000000103037824 */ /* 0x000fe400078e0205 */
[----:B------:R-:W-:-:S03]  /*7760*/  IMAD.MOV.U32 R5, RZ, RZ, -0x1 ;  /* 0xffffffffff057424 */ /* 0x000fc600078e00ff */
[----:B------:R-:W-:-:S13]  /*7770*/  ISETP.GE.U32.AND.EX P0, PT, R3, UR7, PT, P0 ;  /* 0x0000000703007c0c */ /* 0x000fda000bf06100 */
[----:B------:R-:W-:Y:S05]  /*7780*/  @P0 BRA `(.L_x_162) ;  /* 0x0000000400600947 */ /* 0x000fea0003800000 */
[----:B------:R-:W0:Y:S01]  /*7790*/  S2R R20, SR_CTAID.X ;  /* 0x0000000000147919 */ /* 0x000e220000002500 */
[----:B------:R-:W2:Y:S01]  /*77a0*/  LDC.64 R14, c[0x0][0x628] ;  /* 0x00018a00ff0e7b82 */ /* 0x000ea20000000a00 */
[----:B------:R-:W-:Y:S01]  /*77b0*/  ULDC UR6, c[0x0][0x150] ;  /* 0x0000540000067ab9 */ /* 0x000fe20000000800 */
[----:B------:R-:W-:Y:S01]  /*77c0*/  IMAD.MOV.U32 R12, RZ, RZ, R2 ;  /* 0x000000ffff0c7224 */ /* 0x000fe200078e0002 */
[----:B------:R-:W4:Y:S01]  /*77d0*/  S2R R22, SR_CTAID.Y ;  /* 0x0000000000167919 */ /* 0x000f220000002600 */
[----:B------:R-:W-:-:S04]  /*77e0*/  IMAD.MOV.U32 R13, RZ, RZ, R3 ;  /* 0x000000ffff0d7224 */ /* 0x000fc800078e0003 */
[----:B------:R-:W1:Y:S08]  /*77f0*/  LDC R23, c[0x0][0x144] ;  /* 0x00005100ff177b82 */ /* 0x000e700000000800 */
[----:B------:R-:W1:Y:S08]  /*7800*/  LDC R16, c[0x0][0x630] ;  /* 0x00018c00ff107b82 */ /* 0x000e700000000800 */
[----:B------:R-:W1:Y:S01]  /*7810*/  LDC.64 R18, c[0x0][0x620] ;  /* 0x00018800ff127b82 */ /* 0x000e620000000a00 */
[----:B--2---:R-:W-:-:S04]  /*7820*/  ISETP.NE.U32.AND P0, PT, R14, RZ, PT ;  /* 0x000000ff0e00720c */ /* 0x004fc80003f05070 */
[----:B------:R-:W-:Y:S02]  /*7830*/  ISETP.NE.AND.EX P0, PT, R15, RZ, PT, P0 ;  /* 0x000000ff0f00720c */ /* 0x000fe40003f05300 */
[----:B0-----:R-:W-:-:S05]  /*7840*/  I2FP.F32.U32 R5, R20 ;  /* 0x0000001400057245 */ /* 0x001fca0000201000 */
[----:B------:R-:W-:-:S04]  /*7850*/  FMUL R5, R5, UR6 ;  /* 0x0000000605057c20 */ /* 0x000fc80008400000 */
[----:B------:R0:W2:Y:S02]  /*7860*/  F2I.U32.TRUNC.NTZ R21, R5 ;  /* 0x0000000500157305 */ /* 0x0000a4000020f000 */
[----:B----4-:R-:W-:Y:S05]  /*7870*/  @!P0 BRA `(.L_x_163) ;  /* 0x0000000000288947 */ /* 0x010fea0003800000 */
[----:B0-----:R-:W0:Y:S02]  /*7880*/  LDC R5, c[0x0][0x634] ;  /* 0x00018d00ff057b82 */ /* 0x001e240000000800 */
        /* <DEDUP_REMOVED lines=9> */
.L_x_163:
[-CC-:B-1----:R-:W-:Y:S01]  /*7920*/  SHF.R.U64 R17, R12, R16.reuse, R13.reuse ;  /* 0x000000100c117219 */ /* 0x182fe2000000120d */
[----:B------:R-:W1:Y:S01]  /*7930*/  LDC.64 R28, c[0x0][0x640] ;  /* 0x00019000ff1c7b82 */ /* 0x000e620000000a00 */
[----:B0-----:R-:W-:Y:S01]  /*7940*/  SHF.R.U32.HI R5, RZ, R16, R13 ;  /* 0x00000010ff057219 */ /* 0x001fe2000001160d */
[----:B--2---:R-:W-:Y:S01]  /*7950*/  IMAD.MOV R21, RZ, RZ, -R21 ;  /* 0x000000ffff157224 */ /* 0x004fe200078e0a15 */
[----:B------:R-:W-:Y:S01]  /*7960*/  IADD3 R11, P0, RZ, -R17, RZ ;  /* 0x80000011ff0b7210 */ /* 0x000fe20007f1e0ff */
[----:B------:R-:W-:Y:S02]  /*7970*/  ULDC UR6, c[0x0][0x154] ;  /* 0x0000550000067ab9 */ /* 0x000fe40000000800 */
[----:B------:R-:W-:Y:S02]  /*7980*/  IMAD R23, R23, R21, R20 ;  /* 0x0000001517177224 */ /* 0x000fe400078e0214 */
[----:B------:R-:W0:Y:S01]  /*7990*/  LDC R12, c[0x0][0x618] ;  /* 0x00018600ff0c7b82 */ /* 0x000e220000000800 */
[----:B------:R-:W-:-:S02]  /*79a0*/  IMAD.X R5, RZ, RZ, ~R5, P0 ;  /* 0x000000ffff057224 */ /* 0x000fc400000e0e05 */
[----:B------:R-:W-:-:S04]  /*79b0*/  IMAD.WIDE.U32 R6, R11, R18, R2 ;  /* 0x000000120b067225 */ /* 0x000fc800078e0002 */
[----:B------:R-:W-:Y:S01]  /*79c0*/  IMAD R10, R5, R18, RZ ;  /* 0x00000012050a7224 */ /* 0x000fe200078e02ff */
[----:B------:R-:W2:Y:S03]  /*79d0*/  LDC R24, c[0x0][0x608] ;  /* 0x00018200ff187b82 */ /* 0x000ea60000000800 */
[----:B------:R-:W-:Y:S02]  /*79e0*/  IMAD R5, R11, R19, R10 ;  /* 0x000000130b057224 */ /* 0x000fe400078e020a */
[----:B------:R-:W-:Y:S02]  /*79f0*/  IMAD.MOV.U32 R11, RZ, RZ, 0x1 ;  /* 0x00000001ff0b7424 */ /* 0x000fe400078e00ff */
[----:B------:R-:W-:Y:S01]  /*7a00*/  IMAD.IADD R5, R7, 0x1, R5 ;  /* 0x0000000107057824 */ /* 0x000fe200078e0205 */
[----:B---3--:R-:W3:Y:S01]  /*7a10*/  LDC R26, c[0x0][0x658] ;  /* 0x00019600ff1a7b82 */ /* 0x008ee20000000800 */
[----:B------:R-:W-:-:S02]  /*7a20*/  I2FP.F32.U32 R7, R22 ;  /* 0x0000001600077245 */ /* 0x000fc40000201000 */
[----:B-1----:R-:W-:-:S03]  /*7a30*/  ISETP.NE.U32.AND P0, PT, R28, RZ, PT ;  /* 0x000000ff1c00720c */ /* 0x002fc60003f05070 */
[----:B------:R-:W-:Y:S01]  /*7a40*/  FMUL R10, R7, UR6 ;  /* 0x00000006070a7c20 */ /* 0x000fe20008400000 */
[----:B------:R-:W-:Y:S01]  /*7a50*/  ISETP.NE.AND.EX P0, PT, R29, RZ, PT, P0 ;  /* 0x000000ff1d00720c */ /* 0x000fe20003f05300 */
[----:B------:R-:W1:Y:S01]  /*7a60*/  LDC R21, c[0x0][0x148] ;  /* 0x00005200ff157b82 */ /* 0x000e620000000800 */
[-CC-:B0-----:R-:W-:Y:S01]  /*7a70*/  SHF.R.U64 R16, R6, R12.reuse, R5.reuse ;  /* 0x0000000c06107219 */ /* 0x181fe20000001205 */
[----:B------:R0:W4:Y:S01]  /*7a80*/  F2I.U32.TRUNC.NTZ R18, R10 ;  /* 0x0000000a00127305 */ /* 0x000122000020f000 */
[----:B------:R-:W-:Y:S01]  /*7a90*/  SHF.R.U32.HI R5, RZ, R12, R5 ;  /* 0x0000000cff057219 */ /* 0x000fe20000011605 */
[----:B------:R-:W-:-:S04]  /*7aa0*/  IMAD.MOV.U32 R7, RZ, RZ, -0x1 ;  /* 0xffffffffff077424 */ /* 0x000fc800078e00ff */
[----:B------:R-:W0:Y:S01]  /*7ab0*/  LDC R20, c[0x0][0x600] ;  /* 0x00018000ff147b82 */ /* 0x000e220000000800 */
[-CC-:B--2---:R-:W-:Y:S02]  /*7ac0*/  SHF.R.U64 R14, R16, R24.reuse, R5.reuse ;  /* 0x00000018100e7219 */ /* 0x184fe40000001205 */
[----:B------:R-:W-:-:S05]  /*7ad0*/  SHF.R.U32.HI R5, RZ, R24, R5 ;  /* 0x00000018ff057219 */ /* 0x000fca0000011605 */
[----:B------:R-:W2:Y:S01]  /*7ae0*/  LDC R27, c[0x0][0x648] ;  /* 0x00019200ff1b7b82 */ /* 0x000ea20000000800 */
[-C--:B---3--:R-:W-:Y:S02]  /*7af0*/  SHF.L.U32 R6, R7, R26.reuse, RZ ;  /* 0x0000001a07067219 */ /* 0x088fe400000006ff */
[-CC-:B------:R-:W-:Y:S02]  /*7b00*/  SHF.R.U64 R19, R14, R26.reuse, R5.reuse ;  /* 0x0000001a0e137219 */ /* 0x180fe40000001205 */
[----:B------:R-:W-:Y:S02]  /*7b10*/  SHF.R.U32.HI R7, RZ, R26, R5 ;  /* 0x0000001aff077219 */ /* 0x000fe40000011605 */
[----:B------:R-:W-:Y:S01]  /*7b20*/  LOP3.LUT R25, RZ, R6, RZ, 0x33, !PT ;  /* 0x00000006ff197212 */ /* 0x000fe200078e33ff */
[----:B------:R-:W3:Y:S01]  /*7b30*/  LDC R30, c[0x0][0x638] ;  /* 0x00018e00ff1e7b82 */ /* 0x000ee20000000800 */
[----:B------:R-:W-:Y:S01]  /*7b40*/  SHF.L.U32 R26, R11, R26, RZ ;  /* 0x0000001a0b1a7219 */ /* 0x000fe200000006ff */
[----:B------:R-:W-:-:S06]  /*7b50*/  IMAD.MOV.U32 R6, RZ, RZ, R19 ;  /* 0x000000ffff067224 */ /* 0x000fcc00078e0013 */
[----:B------:R-:W0:Y:S01]  /*7b60*/  LDC R31, c[0x0][0x610] ;  /* 0x00018400ff1f7b82 */ /* 0x000e220000000800 */
[----:B----4-:R-:W-:Y:S05]  /*7b70*/  @!P0 BRA `(.L_x_164) ;  /* 0x0000000000288947 */ /* 0x010fea0003800000 */
[----:B------:R-:W4:Y:S02]  /*7b80*/  LDC R6, c[0x0][0x64c] ;  /* 0x00019300ff067b82 */ /* 0x000f240000000800 */
[----:B----4-:R-:W-:-:S05]  /*7b90*/  IADD3 R5, P0, R19, R6, RZ ;  /* 0x0000000613057210 */ /* 0x010fca0007f1e0ff */
[----:B------:R-:W-:-:S04]  /*7ba0*/  IMAD.X R15, RZ, RZ, R7, P0 ;  /* 0x000000ffff0f7224 */ /* 0x000fc800000e0607 */
[----:B------:R-:W-:-:S04]  /*7bb0*/  IMAD.WIDE.U32 R6, R15, R28, RZ ;  /* 0x0000001c0f067225 */ /* 0x000fc800078e00ff */
[----:B0-----:R-:W-:-:S04]  /*7bc0*/  IMAD.WIDE.U32 R10, P0, R5, R29, R6 ;  /* 0x0000001d050a7225 */ /* 0x001fc80007800006 */
[----:B------:R-:W-:-:S04]  /*7bd0*/  IMAD.WIDE.U32 R6, R5, R28, RZ ;  /* 0x0000001c05067225 */ /* 0x000fc800078e00ff */
[----:B------:R-:W-:Y:S01]  /*7be0*/  IMAD.X R13, RZ, RZ, RZ, P0 ;  /* 0x000000ffff0d7224 */ /* 0x000fe200000e06ff */
[----:B------:R-:W-:Y:S01]  /*7bf0*/  IADD3 RZ, P0, R7, R10, RZ ;  /* 0x0000000a07ff7210 */ /* 0x000fe20007f1e0ff */
[----:B------:R-:W-:-:S04]  /*7c00*/  IMAD.MOV.U32 R12, RZ, RZ, R11 ;  /* 0x000000ffff0c7224 */ /* 0x000fc800078e000b */
[----:B------:R-:W-:-:S08]  /*7c10*/  IMAD.WIDE.U32.X R6, R15, R29, R12, P0 ;  /* 0x0000001d0f067225 */ /* 0x000fd000000e040c */
.L_x_164:
[----:B--2---:R-:W-:Y:S01]  /*7c20*/  SHF.R.U64 R5, R6, R27, R7 ;  /* 0x0000001b06057219 */ /* 0x004fe20000001207 */
[----:B0-----:R-:W-:Y:S01]  /*7c30*/  VIADD R7, R20, 0xffffffff ;  /* 0xffffffff14077836 */ /* 0x001fe20000000000 */
[----:B------:R-:W-:Y:S01]  /*7c40*/  LOP3.LUT R28, R14, R25, RZ, 0xc0, !PT ;  /* 0x000000190e1c7212 */ /* 0x000fe200078ec0ff */
[----:B------:R-:W-:Y:S02]  /*7c50*/  IMAD.MOV R18, RZ, RZ, -R18 ;  /* 0x000000ffff127224 */ /* 0x000fe400078e0a12 */
[----:B------:R-:W-:Y:S01]  /*7c60*/  IMAD.MOV R6, RZ, RZ, -R5 ;  /* 0x000000ffff067224 */ /* 0x000fe200078e0a05 */
[----:B------:R-:W-:Y:S01]  /*7c70*/  LOP3.LUT R16, R16, R7, RZ, 0xc0, !PT ;  /* 0x0000000710107212 */ /* 0x000fe200078ec0ff */
[----:B------:R-:W-:Y:S02]  /*7c80*/  IMAD R28, R26, R5, R28 ;  /* 0x000000051a1c7224 */ /* 0x000fe400078e021c */
[----:B-1----:R-:W-:Y:S02]  /*7c90*/  @P2 IMAD R23, R21, R18, R22 ;  /* 0x0000001215172224 */ /* 0x002fe400078e0216 */
[----:B---3--:R-:W-:-:S02]  /*7ca0*/  IMAD R5, R6, R30, R19 ;  /* 0x0000001e06057224 */ /* 0x008fc400078e0213 */
[----:B------:R-:W-:Y:S02]  /*7cb0*/  IMAD R28, R28, R31, R23 ;  /* 0x0000001f1c1c7224 */ /* 0x000fe400078e0217 */
[----:B------:R-:W-:Y:S02]  /*7cc0*/  IMAD R5, R5, R20, R16 ;  /* 0x0000001405057224 */ /* 0x000fe400078e0210 */
[----:B------:R-:W-:-:S03]  /*7cd0*/  IMAD.MOV.U32 R6, RZ, RZ, 0x1 ;  /* 0x00000001ff067424 */ /* 0x000fc600078e00ff */
[----:B------:R-:W-:Y:S02]  /*7ce0*/  SEL R7, R5, R28, !P2 ;  /* 0x0000001c05077207 */ /* 0x000fe40005000000 */
[----:B------:R-:W-:Y:S01]  /*7cf0*/  SEL R28, R28, R5, !P2 ;  /* 0x000000051c1c7207 */ /* 0x000fe20005000000 */
[----:B------:R-:W-:-:S07]  /*7d00*/  IMAD.MOV.U32 R5, RZ, RZ, R17 ;  /* 0x000000ffff057224 */ /* 0x000fce00078e0011 */
.L_x_162:
[----:B------:R-:W-:Y:S01]  /*7d10*/  LOP3.LUT P0, RZ, R6, 0xff, RZ, 0xc0, !PT ;  /* 0x000000ff06ff7812 */ /* 0x000fe2000780c0ff */
[----:B------:R-:W-:-:S12]  /*7d20*/  IMAD.MOV.U32 R6, RZ, RZ, R28 ;  /* 0x000000ffff067224 */ /* 0x000fd800078e001c */
[----:B------:R-:W-:Y:S05]  /*7d30*/  @P0 BRA `(.L_x_165) ;  /* 0xffffff9000900947 */ /* 0x000fea000383ffff */
[----:B------:R-:W-:Y:S05]  /*7d40*/  EXIT ;  /* 0x000000000000794d */ /* 0x000fea0003800000 */
.L_x_3:
[----:B0-----:R-:W-:Y:S01]  /*7d50*/  ULDC.64 UR4, c[0x0][0x650] ;  /* 0x0001940000047ab9 */ /* 0x001fe20000000a00 */
        /* <DEDUP_REMOVED lines=25> */
.L_x_167:
[--C-:B------:R-:W-:Y:S01]  /*7ef0*/  SHF.R.U64 R16, R14, R18, R15.reuse ;  /* 0x000000120e107219 */ /* 0x100fe2000000120f */
[----:B------:R-:W0:Y:S01]  /*7f00*/  LDC R22, c[0x0][0x618] ;  /* 0x00018600ff167b82 */ /* 0x000e220000000800 */
[----:B------:R-:W-:Y:S01]  /*7f10*/  I2FP.F32.U32 R7, R8 ;  /* 0x0000000800077245 */ /* 0x000fe20000201000 */
[----:B------:R-:W-:Y:S01]  /*7f20*/  ULDC UR4, c[0x0][0x150] ;  /* 0x0000540000047ab9 */ /* 0x000fe20000000800 */
[----:B------:R-:W-:Y:S02]  /*7f30*/  SHF.R.U32.HI R6, RZ, R18, R15 ;  /* 0x00000012ff067219 */ /* 0x000fe4000001160f */
[----:B------:R-:W-:Y:S01]  /*7f40*/  IADD3 R9, P0, RZ, -R16, RZ ;  /* 0x80000010ff097210 */ /* 0x000fe20007f1e0ff */
[----:B------:R-:W-:Y:S01]  /*7f50*/  FMUL R13, R7, UR4 ;  /* 0x00000004070d7c20 */ /* 0x000fe20008400000 */
[----:B------:R-:W-:Y:S01]  /*7f60*/  ULDC UR4, c[0x0][0x154] ;  /* 0x0000550000047ab9 */ /* 0x000fe20000000800 */
[----:B------:R-:W1:Y:S02]  /*7f70*/  LDC.64 R24, c[0x0][0x640] ;  /* 0x00019000ff187b82 */ /* 0x000e640000000a00 */
[----:B------:R-:W-:-:S02]  /*7f80*/  IMAD.X R11, RZ, RZ, ~R6, P0 ;  /* 0x000000ffff0b7224 */ /* 0x000fc400000e0e06 */
[----:B------:R-:W2:Y:S01]  /*7f90*/  F2I.U32.TRUNC.NTZ R13, R13 ;  /* 0x0000000d000d7305 */ /* 0x000ea2000020f000 */
[----:B------:R-:W-:-:S03]  /*7fa0*/  IMAD.WIDE.U32 R6, R9, R20, R2 ;  /* 0x0000001409067225 */ /* 0x000fc600078e0002 */
[----:B------:R-:W3:Y:S01]  /*7fb0*/  LDC R15, c[0x0][0x144] ;  /* 0x00005100ff0f7b82 */ /* 0x000ee20000000800 */
[----:B------:R-:W-:-:S04]  /*7fc0*/  IMAD R12, R11, R20, RZ ;  /* 0x000000140b0c7224 */ /* 0x000fc800078e02ff */
[----:B------:R-:W-:Y:S02]  /*7fd0*/  IMAD R9, R9, R21, R12 ;  /* 0x0000001509097224 */ /* 0x000fe400078e020c */
[----:B------:R-:W-:Y:S01]  /*7fe0*/  IMAD.MOV.U32 R12, RZ, RZ, -0x1 ;  /* 0xffffffffff0c7424 */ /* 0x000fe200078e00ff */
[----:B------:R-:W4:Y:S01]  /*7ff0*/  LDC R18, c[0x0][0x608] ;  /* 0x00018200ff127b82 */ /* 0x000f220000000800 */
[----:B------:R-:W-:Y:S01]  /*8000*/  IMAD.IADD R7, R7, 0x1, R9 ;  /* 0x0000000107077824 */ /* 0x000fe200078e0209 */
[----:B------:R-:W-:-:S04]  /*8010*/  I2FP.F32.U32 R9, R10 ;  /* 0x0000000a00097245 */ /* 0x000fc80000201000 */
[-C--:B0-----:R-:W-:Y:S01]  /*8020*/  SHF.R.U64 R14, R6, R22.reuse, R7 ;  /* 0x00000016060e7219 */ /* 0x081fe20000001207 */
[----:B--2---:R-:W-:Y:S01]  /*8030*/  IMAD.MOV R6, RZ, RZ, -R13 ;  /* 0x000000ffff067224 */ /* 0x004fe200078e0a0d */
[----:B------:R-:W0:Y:S01]  /*8040*/  LDC R11, c[0x0][0x658] ;  /* 0x00019600ff0b7b82 */ /* 0x000e220000000800 */
[----:B-1----:R-:W-:Y:S01]  /*8050*/  ISETP.NE.U32.AND P0, PT, R24, RZ, PT ;  /* 0x000000ff1800720c */ /* 0x002fe20003f05070 */
[----:B------:R-:W-:Y:S01]  /*8060*/  FMUL R9, R9, UR4 ;  /* 0x0000000409097c20 */ /* 0x000fe20008400000 */
[----:B------:R-:W-:Y:S02]  /*8070*/  SHF.R.U32.HI R7, RZ, R22, R7 ;  /* 0x00000016ff077219 */ /* 0x000fe40000011607 */
[----:B------:R-:W-:-:S03]  /*8080*/  ISETP.NE.AND.EX P0, PT, R25, RZ, PT, P0 ;  /* 0x000000ff1900720c */ /* 0x000fc60003f05300 */
[----:B------:R-:W1:Y:S01]  /*8090*/  LDC R21, c[0x0][0x148] ;  /* 0x00005200ff157b82 */ /* 0x000e620000000800 */
[----:B---3--:R-:W-:Y:S02]  /*80a0*/  IMAD R22, R15, R6, R8 ;  /* 0x000000060f167224 */ /* 0x008fe400078e0208 */
[----:B------:R-:W-:-:S05]  /*80b0*/  IMAD.MOV.U32 R8, RZ, RZ, 0x1 ;  /* 0x00000001ff087424 */ /* 0x000fca00078e00ff */
[----:B------:R-:W2:Y:S01]  /*80c0*/  LDC R20, c[0x0][0x600] ;  /* 0x00018000ff147b82 */ /* 0x000ea20000000800 */
[-CC-:B----4-:R-:W-:Y:S02]  /*80d0*/  SHF.R.U64 R17, R14, R18.reuse, R7.reuse ;  /* 0x000000120e117219 */ /* 0x190fe40000001207 */
[----:B------:R-:W-:Y:S02]  /*80e0*/  SHF.R.U32.HI R6, RZ, R18, R7 ;  /* 0x00000012ff067219 */ /* 0x000fe40000011607 */
[----:B------:R3:W4:Y:S03]  /*80f0*/  F2I.U32.TRUNC.NTZ R18, R9 ;  /* 0x0000000900127305 */ /* 0x000726000020f000 */
[----:B------:R-:W1:Y:S01]  /*8100*/  LDC R23, c[0x0][0x648] ;  /* 0x00019200ff177b82 */ /* 0x000e620000000800 */
[-C--:B0-----:R-:W-:Y:S02]  /*8110*/  SHF.R.U64 R19, R17, R11.reuse, R6 ;  /* 0x0000000b11137219 */ /* 0x081fe40000001206 */
[----:B------:R-:W-:-:S02]  /*8120*/  SHF.L.U32 R12, R12, R11, RZ ;  /* 0x0000000b0c0c7219 */ /* 0x000fc400000006ff */
[-C--:B------:R-:W-:Y:S01]  /*8130*/  SHF.R.U32.HI R7, RZ, R11.reuse, R6 ;  /* 0x0000000bff077219 */ /* 0x080fe20000011606 */
[----:B------:R-:W-:Y:S01]  /*8140*/  IMAD.MOV.U32 R6, RZ, RZ, R19 ;  /* 0x000000ffff067224 */ /* 0x000fe200078e0013 */
[----:B------:R-:W-:Y:S01]  /*8150*/  SHF.L.U32 R27, R8, R11, RZ ;  /* 0x0000000b081b7219 */ /* 0x000fe200000006ff */
[----:B------:R-:W0:Y:S01]  /*8160*/  LDC R26, c[0x0][0x638] ;  /* 0x00018e00ff1a7b82 */ /* 0x000e220000000800 */
[----:B------:R-:W-:-:S07]  /*8170*/  LOP3.LUT R28, RZ, R12, RZ, 0x33, !PT ;  /* 0x0000000cff1c7212 */ /* 0x000fce00078e33ff */
[----:B------:R-:W0:Y:S01]  /*8180*/  LDC R29, c[0x0][0x610] ;  /* 0x00018400ff1d7b82 */ /* 0x000e220000000800 */
[----:B---34-:R-:W-:Y:S05]  /*8190*/  @!P0 BRA `(.L_x_168) ;  /* 0x0000000000288947 */ /* 0x018fea0003800000 */
        /* <DEDUP_REMOVED lines=10> */
.L_x_168:
[----:B-1----:R-:W-:Y:S01]  /*8240*/  SHF.R.U64 R7, R6, R23, R7 ;  /* 0x0000001706077219 */ /* 0x002fe20000001207 */
[----:B--2---:R-:W-:Y:S01]  /*8250*/  VIADD R9, R20, 0xffffffff ;  /* 0xffffffff14097836 */ /* 0x004fe20000000000 */
[----:B------:R-:W-:Y:S01]  /*8260*/  LOP3.LUT R6, R17, R28, RZ, 0xc0, !PT ;  /* 0x0000001c11067212 */ /* 0x000fe200078ec0ff */
[----:B------:R-:W-:Y:S02]  /*8270*/  IMAD.MOV R18, RZ, RZ, -R18 ;  /* 0x000000ffff127224 */ /* 0x000fe400078e0a12 */
[----:B------:R-:W-:Y:S02]  /*8280*/  IMAD.MOV R8, RZ, RZ, -R7 ;  /* 0x000000ffff087224 */ /* 0x000fe400078e0a07 */
[----:B------:R-:W-:Y:S01]  /*8290*/  IMAD R11, R27, R7, R6 ;  /* 0x000000071b0b7224 */ /* 0x000fe200078e0206 */
[----:B------:R-:W-:Y:S01]  /*82a0*/  LOP3.LUT R7, R14, R9, RZ, 0xc0, !PT ;  /* 0x000000090e077212 */ /* 0x000fe200078ec0ff */
[----:B------:R-:W-:Y:S02]  /*82b0*/  @P2 IMAD R22, R21, R18, R10 ;  /* 0x0000001215162224 */ /* 0x000fe400078e020a */
[----:B0-----:R-:W-:-:S02]  /*82c0*/  IMAD R6, R8, R26, R19 ;  /* 0x0000001a08067224 */ /* 0x001fc400078e0213 */
[----:B------:R-:W-:Y:S02]  /*82d0*/  IMAD R11, R11, R29, R22 ;  /* 0x0000001d0b0b7224 */ /* 0x000fe400078e0216 */
[----:B------:R-:W-:Y:S02]  /*82e0*/  IMAD R6, R6, R20, R7 ;  /* 0x0000001406067224 */ /* 0x000fe400078e0207 */
[----:B------:R-:W-:-:S03]  /*82f0*/  IMAD.MOV.U32 R8, RZ, RZ, 0x1 ;  /* 0x00000001ff087424 */ /* 0x000fc600078e00ff */
[----:B------:R-:W-:Y:S02]  /*8300*/  SEL R14, R6, R11, !P2 ;  /* 0x0000000b060e7207 */ /* 0x000fe40005000000 */
[----:B------:R-:W-:Y:S01]  /*8310*/  SEL R11, R11, R6, !P2 ;  /* 0x000000060b0b7207 */ /* 0x000fe20005000000 */
[----:B------:R-:W-:Y:S01]  /*8320*/  IMAD.MOV.U32 R6, RZ, RZ, R16 ;  /* 0x000000ffff067224 */ /* 0x000fe200078e0010 */
[----:B------:R-:W-:-:S07]  /*8330*/  PRMT R7, R8, 0x7610, R7 ;  /* 0x0000761008077816 */ /* 0x000fce0000000007 */
.L_x_166:
[----:B------:R-:W-:-:S08]  /*8340*/  NOP ;  /* 0x0000000000007918 */ /* 0x000fd00000000000 */
[----:B------:R-:W0:-:S00]  /*8350*/  USETMAXREG.DEALLOC.CTAPOOL 0x28 ;  /* 0x00000028000079c8 */ /* 0x000e0000080e0500 */
[----:B0-----:R-:W-:-:S13]  /*8360*/  ISETP.NE.AND P0, PT, R5, RZ, PT ;  /* 0x000000ff0500720c */ /* 0x001fda0003f05270 */
[----:B------:R-:W-:Y:S05]  /*8370*/  @P0 EXIT ;  /* 0x000000000000094d */ /* 0x000fea0003800000 */
[----:B------:R-:W-:Y:S01]  /*8380*/  LOP3.LUT P0, RZ, R7, 0xff, RZ, 0xc0, !PT ;  /* 0x000000ff07ff7812 */ /* 0x000fe2000780c0ff */
[----:B------:R-:W-:Y:S02]  /*8390*/  IMAD.MOV.U32 R5, RZ, RZ, 0x1 ;  /* 0x00000001ff057424 */ /* 0x000fe400078e00ff */
[----:B------:R-:W-:-:S10]  /*83a0*/  IMAD.MOV.U32 R13, RZ, RZ, RZ ;  /* 0x000000ffff0d7224 */ /* 0x000fd400078e00ff */
[----:B------:R-:W-:Y:S05]  /*83b0*/  @!P0 BRA `(.L_x_169) ;  /* 0x0000000c00308947 */ /* 0x000fea0003800000 */
[----:B------:R-:W0:Y:S01]  /*83c0*/  LDC R5, c[0x0][0x28c] ;  /* 0x0000a300ff057b82 */ /* 0x000e220000000800 */
[----:B------:R-:W-:Y:S01]  /*83d0*/  ULDC UR5, c[0x0][0x600] ;  /* 0x0001800000057ab9 */ /* 0x000fe20000000800 */
[----:B------:R-:W-:Y:S01]  /*83e0*/  ULDC UR4, c[0x0][0xc] ;  /* 0x0000030000047ab9 */ /* 0x000fe20000000800 */
[----:B------:R-:W-:Y:S01]  /*83f0*/  UIADD3 UR16, UR5, -0x1, URZ ;  /* 0xffffffff05107890 */ /* 0x000fe2000fffe03f */
[C---:B------:R-:W-:Y:S01]  /*8400*/  LOP3.LUT P3, RZ, R0.reuse, 0x7f, RZ, 0xc0, !PT ;  /* 0x0000007f00ff7812 */ /* 0x040fe2000786c0ff */
[----:B------:R-:W-:Y:S01]  /*8410*/  ULDC UR6, c[0x0][0x658] ;  /* 0x0001960000067ab9 */ /* 0x000fe20000000800 */
[----:B------:R-:W-:Y:S01]  /*8420*/  ULDC UR5, c[0x0][0x10] ;  /* 0x0000040000057ab9 */ /* 0x000fe20000000800 */
[----:B------:R-:W-:Y:S01]  /*8430*/  UMOV UR7, 0xffffffff ;  /* 0xffffffff00077882 */ /* 0x000fe20000000000 */
[----:B------:R-:W-:Y:S01]  /*8440*/  UMOV UR8, 0x1 ;  /* 0x0000000100087882 */ /* 0x000fe20000000000 */
[----:B------:R-:W-:Y:S01]  /*8450*/  UIMAD.WIDE.U32 UR4, UR4, UR5, URZ ;  /* 0x00000005040472a5 */ /* 0x000fe2000f8e003f */
[----:B------:R-:W-:Y:S01]  /*8460*/  LOP3.LUT P0, RZ, R0, 0x1f, RZ, 0xc0, !PT ;  /* 0x0000001f00ff7812 */ /* 0x000fe2000780c0ff */
[----:B------:R-:W-:Y:S01]  /*8470*/  USHF.L.U32 UR7, UR7, UR6, URZ ;  /* 0x0000000607077299 */ /* 0x000fe2000800063f */
[----:B------:R-:W-:Y:S01]  /*8480*/  BSSY B0, `(.L_x_169) ;  /* 0x00000bf000007945 */ /* 0x000fe20003800000 */
[----:B------:R-:W-:Y:S01]  /*8490*/  USHF.L.U32 UR18, UR8, UR6, URZ ;  /* 0x0000000608127299 */ /* 0x000fe2000800063f */
[----:B------:R-:W-:Y:S01]  /*84a0*/  IMAD.MOV.U32 R15, RZ, RZ, 0x1 ;  /* 0x00000001ff0f7424 */ /* 0x000fe200078e00ff */
[----:B------:R-:W-:Y:S01]  /*84b0*/  LOP3.LUT R16, R4, 0x2, RZ, 0xfc, !PT ;  /* 0x0000000204107812 */ /* 0x000fe200078efcff */
[----:B------:R-:W-:Y:S01]  /*84c0*/  ULDC UR6, c[0x0][0x14] ;  /* 0x0000050000067ab9 */ /* 0x000fe20000000800 */
[----:B------:R-:W-:Y:S01]  /*84d0*/  PLOP3.LUT P0, PT, P0, P3, PT, 0x8a, 0x0 ;  /* 0x000000000000781c */ /* 0x000fe20000707172 */
[----:B------:R-:W-:Y:S01]  /*84e0*/  UIMAD.WIDE.U32 UR20, UR4, UR6, URZ ;  /* 0x00000006041472a5 */ /* 0x000fe2000f8e003f */
[----:B------:R-:W-:Y:S01]  /*84f0*/  IMAD.MOV.U32 R13, RZ, RZ, RZ ;  /* 0x000000ffff0d7224 */ /* 0x000fe200078e00ff */
[----:B------:R-:W-:-:S02]  /*8500*/  UIMAD UR13, UR5, UR6, URZ ;  /* 0x00000006050d72a4 */ /* 0x000fc4000f8e023f */
[----:B------:R-:W-:Y:S01]  /*8510*/  ULOP3.LUT UR17, URZ, UR7, URZ, 0x33, !UPT ;  /* 0x000000073f117292 */ /* 0x000fe2000f8e333f */
[----:B0-----:R-:W-:Y:S01]  /*8520*/  VIADD R5, R5, 0x7f ;  /* 0x0000007f05057836 */ /* 0x001fe20000000000 */
[----:B------:R-:W-:Y:S01]  /*8530*/  UIADD3 UR13, UR21, UR13, URZ ;  /* 0x0000000d150d7290 */ /* 0x000fe2000fffe03f */
[----:B------:R-:W-:-:S03]  /*8540*/  ULDC.64 UR22, c[0x0][0x198] ;  /* 0x0000660000167ab9 */ /* 0x000fc60000000a00 */
[----:B------:R-:W-:-:S04]  /*8550*/  SHF.R.S32.HI R8, RZ, 0x1f, R5 ;  /* 0x0000001fff087819 */ /* 0x000fc80000011405 */
[----:B------:R-:W-:Y:S01]  /*8560*/  LEA.HI R8, R8, R5, RZ, 0x7 ;  /* 0x0000000508087211 */ /* 0x000fe200078f38ff */
[----:B------:R-:W-:-:S03]  /*8570*/  IMAD.MOV.U32 R5, RZ, RZ, 0x1 ;  /* 0x00000001ff057424 */ /* 0x000fc600078e00ff */
[----:B------:R-:W-:-:S05]  /*8580*/  SHF.R.S32.HI R12, RZ, 0x7, R8 ;  /* 0x00000007ff0c7819 */ /* 0x000fca0000011408 */
[----:B------:R-:W-:-:S07]  /*8590*/  VIADD R0, R12, 0x1 ;  /* 0x000000010c007836 */ /* 0x000fce0000000000 */
.L_x_181:
[----:B------:R-:W-:-:S03]  /*85a0*/  UMOV UR4, 0xffffffff ;  /* 0xffffffff00047882 */ /* 0x000fc60000000000 */
[----:B------:R-:W-:Y:S05]  /*85b0*/  BRA.DIV UR4, `(.L_x_170) ;  /* 0x00000012040c7947 */ /* 0x000fea000b800000 */
[----:B------:R-:W-:-:S13]  /*85c0*/  ELECT P1, URZ, PT ;  /* 0x00000000003f782f */ /* 0x000fda0003820000 */
.L_x_195:
[----:B------:R-:W0:Y:S01]  /*85d0*/  LDC R7, c[0x0][0x28c] ;  /* 0x0000a300ff077b82 */ /* 0x000e220000000800 */
[----:B------:R-:W-:Y:S01]  /*85e0*/  BSSY B1, `(.L_x_171) ;  /* 0x0000035000017945 */ /* 0x000fe20003800000 */
[----:B0-----:R-:W-:-:S13]  /*85f0*/  ISETP.LT.OR P1, PT, R7, 0x1, !P1 ;  /* 0x000000010700780c */ /* 0x001fda0004f21670 */
[----:B------:R-:W-:Y:S05]  /*8600*/  @P1 BRA `(.L_x_172) ;  /* 0x0000000000c81947 */ /* 0x000fea0003800000 */
[----:B------:R-:W-:Y:S02]  /*8610*/  IMAD.SHL.U32 R14, R14, 0x80, RZ ;  /* 0x000000800e0e7824 */ /* 0x000fe400078e00ff */
[----:B------:R-:W-:Y:S02]  /*8620*/  IMAD.SHL.U32 R17, R11, 0x80, RZ ;  /* 0x000000800b117824 */ /* 0x000fe400078e00ff */
[----:B------:R-:W-:Y:S02]  /*8630*/  IMAD.MOV.U32 R20, RZ, RZ, RZ ;  /* 0x000000ffff147224 */ /* 0x000fe400078e00ff */
[----:B------:R-:W-:Y:S02]  /*8640*/  IMAD.MOV.U32 R7, RZ, RZ, R0 ;  /* 0x000000ffff077224 */ /* 0x000fe400078e0000 */
[----:B------:R-:W-:Y:S02]  /*8650*/  IMAD.MOV.U32 R8, RZ, RZ, R5 ;  /* 0x000000ffff087224 */ /* 0x000fe400078e0005 */
[----:B------:R-:W-:-:S07]  /*8660*/  IMAD.MOV.U32 R9, RZ, RZ, R13 ;  /* 0x000000ffff097224 */ /* 0x000fce00078e000d */
.L_x_176:
[----:B------:R-:W0:Y:S01]  /*8670*/  S2R R11, SR_CgaCtaId ;  /* 0x00000000000b7919 */ /* 0x000e220000008800 */
[----:B------:R-:W-:-:S04]  /*8680*/  MOV R10, 0x400 ;  /* 0x00000400000a7802 */ /* 0x000fc80000000f00 */
[----:B0-----:R-:W-:Y:S02]  /*8690*/  LEA R18, R11, R10, 0x18 ;  /* 0x0000000a0b127211 */ /* 0x001fe400078ec0ff */
[----:B------:R-:W-:Y:S01]  /*86a0*/  SHF.L.U32 R10, R8, 0x1f, RZ ;  /* 0x0000001f080a7819 */ /* 0x000fe200000006ff */
[----:B------:R-:W0:Y:S02]  /*86b0*/  @!P3 LDC R11, c[0x0][0x500] ;  /* 0x00014000ff0bbb82 */ /* 0x000e240000000800 */
[----:B------:R-:W-:-:S04]  /*86c0*/  IMAD R19, R9, 0x8, R18 ;  /* 0x0000000809137824 */ /* 0x000fc800078e0212 */
[----:B------:R-:W1:Y:S02]  /*86d0*/  SYNCS.PHASECHK.TRANS64.TRYWAIT P1, [R19+URZ+0x38], R10 ;  /* 0x0000380a130075a7 */ /* 0x000e64000802017f */
[----:B-1----:R-:W-:Y:S05]  /*86e0*/  @!P1 BRA `(.L_x_173) ;  /* 0x0000000c00e09947 */ /* 0x002fea0003800000 */
.L_x_196:
[----:B-1----:R-:W-:Y:S01]  /*86f0*/  PRMT R10, R16, 0x9910, RZ ;  /* 0x00009910100a7816 */ /* 0x002fe200000000ff */
[----:B0-----:R0:W-:Y:S03]  /*8700*/  @!P3 SYNCS.ARRIVE.TRANS64 RZ, [R19+URZ], R11 ;  /* 0x0000000b13ffb9a7 */ /* 0x0011e6000800003f */
[----:B------:R-:W-:-:S13]  /*8710*/  ISETP.NE.AND P1, PT, R10, 0x2, PT ;  /* 0x000000020a00780c */ /* 0x000fda0003f25270 */
[----:B0-----:R-:W-:Y:S05]  /*8720*/  @P1 BRA `(.L_x_174) ;  /* 0x0000000000041947 */ /* 0x001fea0003800000 */
[----:B------:R-:W-:Y:S01]  /*8730*/  BPT.TRAP 0x1 ;  /* 0x000000040000795c */ /* 0x000fe20000300000 */
.L_x_174:
[----:B------:R-:W-:Y:S05]  /*8740*/  @P0 BRA `(.L_x_175) ;  /* 0x0000000000040947 */ /* 0x000fea0003800000 */
[----:B------:R-:W-:Y:S01]  /*8750*/  BPT.TRAP 0x1 ;  /* 0x000000040000795c */ /* 0x000fe20000300000 */
.L_x_175:
[----:B------:R-:W-:Y:S01]  /*8760*/  IMAD R18, R9, 0x4000, R18 ;  /* 0x0000400009127824 */ /* 0x000fe200078e0212 */
[----:B------:R-:W-:Y:S01]  /*8770*/  R2UR UR9, R19 ;  /* 0x00000000130972ca */ /* 0x000fe200000e0000 */
[----:B------:R-:W-:Y:S01]  /*8780*/  VIADD R7, R7, 0xffffffff ;  /* 0xffffffff07077836 */ /* 0x000fe20000000000 */
[----:B------:R-:W-:Y:S01]  /*8790*/  UIADD3 UR4, UP0, UR22, 0xf0, URZ ;  /* 0x000000f016047890 */ /* 0x000fe2000ff1e03f */
[----:B------:R-:W-:Y:S01]  /*87a0*/  R2UR UR11, R17 ;  /* 0x00000000110b72ca */ /* 0x000fe200000e0000 */
[----:B------:R-:W-:Y:S01]  /*87b0*/  UIADD3 UR24, UP1, UR22, 0x1f0, URZ ;  /* 0x000001f016187890 */ /* 0x000fe2000ff3e03f */
[----:B------:R-:W-:Y:S01]  /*87c0*/  R2UR UR8, R18 ;  /* 0x00000000120872ca */ /* 0x000fe200000e0000 */
[----:B------:R-:W-:Y:S01]  /*87d0*/  UIADD3.X UR5, URZ, UR23, URZ, UP0, !UPT ;  /* 0x000000173f057290 */ /* 0x000fe200087fe43f */
[----:B------:R-:W-:Y:S01]  /*87e0*/  R2UR UR10, R20 ;  /* 0x00000000140a72ca */ /* 0x000fe200000e0000 */
[----:B------:R-:W-:Y:S01]  /*87f0*/  VIADD R9, R9, 0x1 ;  /* 0x0000000109097836 */ /* 0x000fe20000000000 */
[----:B------:R-:W-:Y:S01]  /*8800*/  R2UR UR12, R6 ;  /* 0x00000000060c72ca */ /* 0x000fe200000e0000 */
[----:B------:R-:W-:Y:S01]  /*8810*/  UIADD3.X UR25, URZ, UR23, URZ, UP1, !UPT ;  /* 0x000000173f197290 */ /* 0x000fe20008ffe43f */
[----:B------:R-:W-:Y:S01]  /*8820*/  R2UR UR19, R14 ;  /* 0x000000000e1372ca */ /* 0x000fe200000e0000 */
[----:B------:R-:W-:Y:S01]  /*8830*/  UMOV UR6, 0x0 ;  /* 0x0000000000067882 */ /* 0x000fe20000000000 */
[----:B------:R-:W-:Y:S01]  /*8840*/  ISETP.GT.AND P4, PT, R7, 0x1, PT ;  /* 0x000000010700780c */ /* 0x000fe20003f84270 */
[----:B------:R-:W-:Y:S01]  /*8850*/  UMOV UR7, 0x10000000 ;  /* 0x1000000000077882 */ /* 0x000fe20000000000 */
[----:B------:R-:W-:Y:S01]  /*8860*/  ISETP.NE.AND P1, PT, R9, 0x7, PT ;  /* 0x000000070900780c */ /* 0x000fe20003f25270 */
[----:B------:R-:W-:-:S02]  /*8870*/  VIADD R20, R20, 0x80 ;  /* 0x0000008014147836 */ /* 0x000fc40000000000 */
[----:B------:R-:W-:Y:S01]  /*8880*/  UIADD3 UR14, UR8, 0x180, URZ ;  /* 0x00000180080e7890 */ /* 0x000fe2000fffe03f */
[----:B------:R-:W-:Y:S01]  /*8890*/  SEL R11, RZ, 0x1, P1 ;  /* 0x00000001ff0b7807 */ /* 0x000fe20000800000 */
[----:B------:R-:W-:Y:S01]  /*88a0*/  UIADD3 UR15, UR8, 0x1c180, URZ ;  /* 0x0001c180080f7890 */ /* 0x000fe2000fffe03f */
[----:B------:R-:W-:Y:S02]  /*88b0*/  SEL R9, R9, RZ, P1 ;  /* 0x000000ff09097207 */ /* 0x000fe40000800000 */
[----:B------:R-:W-:Y:S02]  /*88c0*/  LOP3.LUT R8, R8, R11, RZ, 0x3c, !PT ;  /* 0x0000000b08087212 */ /* 0x000fe400078e3cff */
[----:B------:R-:W-:Y:S02]  /*88d0*/  UMOV UR8, UR14 ;  /* 0x0000000e00087c82 */ /* 0x000fe40008000000 */
[----:B------:R0:W-:Y:S02]  /*88e0*/  UTMALDG.3D [UR8], [UR4], desc[UR6] ;  /* 0x00000608040075b4 */ /* 0x0001e40008011000 */
[----:B0-----:R-:W-:Y:S01]  /*88f0*/  UMOV UR8, UR15 ;  /* 0x0000000f00087c82 */ /* 0x001fe20008000000 */
[----:B------:R-:W-:-:S02]  /*8900*/  UMOV UR11, UR19 ;  /* 0x00000013000b7c82 */ /* 0x000fc40008000000 */
[----:B------:R0:W-:Y:S02]  /*8910*/  UTMALDG.3D [UR8], [UR24], desc[UR6] ;  /* 0x00000608180075b4 */ /* 0x0001e40008011000 */
[----:B0-----:R-:W-:Y:S05]  /*8920*/  @P4 BRA `(.L_x_176) ;  /* 0xfffffffc00504947 */ /* 0x001fea000383ffff */
.L_x_172:
[----:B------:R-:W-:Y:S05]  /*8930*/  BSYNC B1 ;  /* 0x0000000000017941 */ /* 0x000fea0003800000 */
.L_x_171:
[----:B------:R-:W-:Y:S01]  /*8940*/  LOP3.LUT P5, RZ, R15, 0xff, RZ, 0xc0, !PT ;  /* 0x000000ff0fff7812 */ /* 0x000fe200078ac0ff */
[C---:B------:R-:W-:Y:S01]  /*8950*/  IMAD.IADD R13, R12.reuse, 0x1, R13 ;  /* 0x000000010c0d7824 */ /* 0x040fe200078e020d */
[----:B------:R-:W-:Y:S01]  /*8960*/  ULDC.64 UR4, c[0x0][0x650] ;  /* 0x0001940000047ab9 */ /* 0x000fe20000000a00 */
[C---:B------:R-:W-:Y:S01]  /*8970*/  ISETP.GE.U32.AND P4, PT, R12.reuse, 0x7, PT ;  /* 0x000000070c00780c */ /* 0x040fe20003f86070 */
[----:B------:R-:W-:Y:S01]  /*8980*/  BSSY B1, `(.L_x_177) ;  /* 0x000006c000017945 */ /* 0x000fe20003800000 */
[C---:B------:R-:W-:Y:S01]  /*8990*/  IMAD.WIDE.U32 R6, R13.reuse, 0x24924925, RZ ;  /* 0x249249250d067825 */ /* 0x040fe200078e00ff */
[----:B------:R-:W-:Y:S02]  /*89a0*/  ISETP.GT.U32.AND P1, PT, R13, 0x6, PT ;  /* 0x000000060d00780c */ /* 0x000fe40003f24070 */
[----:B------:R-:W-:Y:S01]  /*89b0*/  PRMT R15, RZ, 0x7610, R15 ;  /* 0x00007610ff0f7816 */ /* 0x000fe2000000000f */
[----:B------:R-:W-:Y:S01]  /*89c0*/  IMAD.MOV.U32 R11, RZ, RZ, -0x1 ;  /* 0xffffffffff0b7424 */ /* 0x000fe200078e00ff */
[----:B------:R-:W-:Y:S01]  /*89d0*/  ISETP.LT.U32.AND P1, PT, R12, 0x7, P1 ;  /* 0x000000070c00780c */ /* 0x000fe20000f21070 */
[----:B------:R-:W-:-:S02]  /*89e0*/  IMAD.MOV.U32 R14, RZ, RZ, -0x1 ;  /* 0xffffffffff0e7424 */ /* 0x000fc400078e00ff */
[----:B------:R-:W0:Y:S01]  /*89f0*/  @P5 S2R R9, SR_CgaCtaId ;  /* 0x0000000000095919 */ /* 0x000e220000008800 */
[----:B------:R-:W-:Y:S02]  /*8a00*/  SEL R6, RZ, 0x1, !P1 ;  /* 0x00000001ff067807 */ /* 0x000fe40004800000 */
[----:B------:R-:W-:Y:S02]  /*8a10*/  IADD3 R2, P1, R2, UR20, RZ ;  /* 0x0000001402027c10 */ /* 0x000fe4000ff3e0ff */
[----:B------:R-:W-:Y:S02]  /*8a20*/  @P5 MOV R8, 0x400 ;  /* 0x0000040000085802 */ /* 0x000fe40000000f00 */
[----:B------:R-:W-:Y:S02]  /*8a30*/  IADD3.X R3, R3, UR13, RZ, P1, !PT ;  /* 0x0000000d03037c10 */ /* 0x000fe40008ffe4ff */
[----:B------:R-:W-:Y:S02]  /*8a40*/  ISETP.GE.U32.AND P1, PT, R2, UR4, PT ;  /* 0x0000000402007c0c */ /* 0x000fe4000bf26070 */
[----:B------:R-:W-:-:S02]  /*8a50*/  LOP3.LUT R5, R5, R6, RZ, 0x3c, !PT ;  /* 0x0000000605057212 */ /* 0x000fc400078e3cff */
[----:B------:R-:W-:Y:S02]  /*8a60*/  ISETP.GE.U32.AND.EX P1, PT, R3, UR5, PT, P1 ;  /* 0x0000000503007c0c */ /* 0x000fe4000bf26110 */
[----:B0-----:R-:W-:Y:S01]  /*8a70*/  @P5 LEA R8, R9, R8, 0x18 ;  /* 0x0000000809085211 */ /* 0x001fe200078ec0ff */
[----:B------:R-:W-:-:S03]  /*8a80*/  IMAD.IADD R9, R13, 0x1, -R7 ;  /* 0x000000010d097824 */ /* 0x000fc600078e0a07 */
[----:B------:R0:W-:Y:S02]  /*8a90*/  @P5 SYNCS.ARRIVE.TRANS64.A1T0 RZ, [R8+URZ+0x88], RZ ;  /* 0x000088ff08ff59a7 */ /* 0x0001e4000810003f */
[----:B------:R-:W-:Y:S02]  /*8aa0*/  LEA.HI R9, R9, R7, RZ, 0x1f ;  /* 0x0000000709097211 */ /* 0x000fe400078ff8ff */
[----:B------:R-:W-:Y:S02]  /*8ab0*/  PRMT R7, RZ, 0x7610, R7 ;  /* 0x00007610ff077816 */ /* 0x000fe40000000007 */
[----:B------:R-:W-:-:S04]  /*8ac0*/  SHF.R.U32.HI R6, RZ, 0x2, R9 ;  /* 0x00000002ff067819 */ /* 0x000fc80000011609 */
[----:B------:R-:W-:Y:S01]  /*8ad0*/  @P4 LOP3.LUT R5, R5, 0x1, R6, 0x78, !PT ;  /* 0x0000000105054812 */ /* 0x000fe200078e7806 */
[----:B------:R-:W-:Y:S02]  /*8ae0*/  IMAD R13, R6, -0x7, R13 ;  /* 0xfffffff9060d7824 */ /* 0x000fe400078e020d */
[----:B------:R-:W-:Y:S01]  /*8af0*/  IMAD.MOV.U32 R6, RZ, RZ, -0x1 ;  /* 0xffffffffff067424 */ /* 0x000fe200078e00ff */
[----:B0-----:R-:W-:Y:S06]  /*8b00*/  @P1 BRA `(.L_x_178) ;  /* 0x00000004004c1947 */ /* 0x001fec0003800000 */
[----:B------:R-:W-:Y:S01]  /*8b10*/  ULDC.64 UR4, c[0x0][0x628] ;  /* 0x00018a0000047ab9 */ /* 0x000fe20000000a00 */
[----:B------:R-:W0:Y:S01]  /*8b20*/  S2R R17, SR_CTAID.X ;  /* 0x0000000000117919 */ /* 0x000e220000002500 */
[----:B------:R-:W-:Y:S01]  /*8b30*/  ISETP.NE.U32.AND P1, PT, RZ, UR4, PT ;  /* 0x00000004ff007c0c */ /* 0x000fe2000bf25070 */
[----:B------:R-:W-:Y:S01]  /*8b40*/  ULDC UR7, c[0x0][0x630] ;  /* 0x00018c0000077ab9 */ /* 0x000fe20000000800 */
[----:B------:R-:W-:Y:S01]  /*8b50*/  IMAD.MOV.U32 R6, RZ, RZ, R2 ;  /* 0x000000ffff067224 */ /* 0x000fe200078e0002 */
[----:B------:R-:W1:Y:S01]  /*8b60*/  S2R R14, SR_CTAID.Y ;  /* 0x00000000000e7919 */ /* 0x000e620000002600 */
[----:B------:R-:W-:Y:S01]  /*8b70*/  ISETP.NE.AND.EX P1, PT, RZ, UR5, PT, P1 ;  /* 0x00000005ff007c0c */ /* 0x000fe2000bf25310 */
[----:B------:R-:W-:-:S12]  /*8b80*/  IMAD.MOV.U32 R7, RZ, RZ, R3 ;  /* 0x000000ffff077224 */ /* 0x000fd800078e0003 */
[----:B------:R-:W-:Y:S05]  /*8b90*/  @!P1 BRA `(.L_x_179) ;  /* 0x0000000000289947 */ /* 0x000fea0003800000 */
[----:B------:R-:W-:Y:S02]  /*8ba0*/  ULDC UR6, c[0x0][0x634] ;  /* 0x00018d0000067ab9 */ /* 0x000fe40000000800 */
[----:B------:R-:W-:-:S05]  /*8bb0*/  IADD3 R11, P1, R2, UR6, RZ ;  /* 0x00000006020b7c10 */ /* 0x000fca000ff3e0ff */
[----:B------:R-:W-:-:S04]  /*8bc0*/  IMAD.X R19, RZ, RZ, R3, P1 ;  /* 0x000000ffff137224 */ /* 0x000fc800008e0603 */
[----:B------:R-:W-:-:S04]  /*8bd0*/  IMAD.WIDE.U32 R8, R19, UR4, RZ ;  /* 0x0000000413087c25 */ /* 0x000fc8000f8e00ff */
[----:B------:R-:W-:-:S04]  /*8be0*/  IMAD.WIDE.U32 R8, P1, R11, UR5, R8 ;  /* 0x000000050b087c25 */ /* 0x000fc8000f820008 */
[----:B------:R-:W-:-:S04]  /*8bf0*/  IMAD.WIDE.U32 R10, R11, UR4, RZ ;  /* 0x000000040b0a7c25 */ /* 0x000fc8000f8e00ff */
[----:B------:R-:W-:Y:S01]  /*8c00*/  IMAD.X R7, RZ, RZ, RZ, P1 ;  /* 0x000000ffff077224 */ /* 0x000fe200008e06ff */
[----:B------:R-:W-:Y:S01]  /*8c10*/  IADD3 RZ, P1, R11, R8, RZ ;  /* 0x000000080bff7210 */ /* 0x000fe20007f3e0ff */
[----:B------:R-:W-:-:S04]  /*8c20*/  IMAD.MOV.U32 R6, RZ, RZ, R9 ;  /* 0x000000ffff067224 */ /* 0x000fc800078e0009 */
[----:B------:R-:W-:-:S08]  /*8c30*/  IMAD.WIDE.U32.X R6, R19, UR5, R6, P1 ;  /* 0x0000000513067c25 */ /* 0x000fd000088e0406 */
.L_x_179:
[--C-:B------:R-:W-:Y:S01]  /*8c40*/  SHF.R.U64 R10, R6, UR7, R7.reuse ;  /* 0x00000007060a7c19 */ /* 0x100fe20008001207 */
[----:B------:R-:W-:Y:S01]  /*8c50*/  ULDC.64 UR4, c[0x0][0x620] ;  /* 0x0001880000047ab9 */ /* 0x000fe20000000a00 */
[----:B------:R-:W-:Y:S01]  /*8c60*/  SHF.R.U32.HI R6, RZ, UR7, R7 ;  /* 0x00000007ff067c19 */ /* 0x000fe20008011607 */
[----:B------:R-:W2:Y:S01]  /*8c70*/  LDC R22, c[0x0][0x144] ;  /* 0x00005100ff167b82 */ /* 0x000ea20000000800 */
[----:B------:R-:W-:Y:S01]  /*8c80*/  IADD3 R9, P1, RZ, -R10, RZ ;  /* 0x8000000aff097210 */ /* 0x000fe20007f3e0ff */
[----:B------:R-:W-:Y:S01]  /*8c90*/  ULDC.64 UR8, c[0x0][0x640] ;  /* 0x0001900000087ab9 */ /* 0x000fe20000000a00 */
[----:B0-----:R-:W-:Y:S01]  /*8ca0*/  I2FP.F32.U32 R11, R17 ;  /* 0x00000011000b7245 */ /* 0x001fe20000201000 */
[----:B------:R-:W-:Y:S02]  /*8cb0*/  ULDC UR6, c[0x0][0x608] ;  /* 0x0001820000067ab9 */ /* 0x000fe40000000800 */
[----:B------:R-:W-:Y:S01]  /*8cc0*/  IMAD.X R6, RZ, RZ, ~R6, P1 ;  /* 0x000000ffff067224 */ /* 0x000fe200008e0e06 */
[----:B------:R-:W-:Y:S01]  /*8cd0*/  ISETP.NE.U32.AND P1, PT, RZ, UR8, PT ;  /* 0x00000008ff007c0c */ /* 0x000fe2000bf25070 */
[----:B------:R-:W0:Y:S02]  /*8ce0*/  LDC R19, c[0x0][0x148] ;  /* 0x00005200ff137b82 */ /* 0x000e240000000800 */
[----:B------:R-:W-:Y:S01]  /*8cf0*/  IMAD R8, R6, UR4, RZ ;  /* 0x0000000406087c24 */ /* 0x000fe2000f8e02ff */
[----:B------:R-:W-:Y:S01]  /*8d00*/  ISETP.NE.AND.EX P1, PT, RZ, UR9, PT, P1 ;  /* 0x00000009ff007c0c */ /* 0x000fe2000bf25310 */
[----:B------:R-:W-:Y:S01]  /*8d10*/  IMAD.WIDE.U32 R6, R9, UR4, R2 ;  /* 0x0000000409067c25 */ /* 0x000fe2000f8e0002 */
[----:B------:R-:W-:-:S03]  /*8d20*/  ULDC UR4, c[0x0][0x150] ;  /* 0x0000540000047ab9 */ /* 0x000fc60000000800 */
[----:B------:R-:W-:Y:S02]  /*8d30*/  IMAD R9, R9, UR5, R8 ;  /* 0x0000000509097c24 */ /* 0x000fe4000f8e0208 */
[----:B------:R-:W-:Y:S01]  /*8d40*/  FMUL R8, R11, UR4 ;  /* 0x000000040b087c20 */ /* 0x000fe20008400000 */
[----:B------:R-:W-:Y:S01]  /*8d50*/  ULDC UR4, c[0x0][0x618] ;  /* 0x0001860000047ab9 */ /* 0x000fe20000000800 */
[----:B------:R-:W-:Y:S01]  /*8d60*/  ULDC UR5, c[0x0][0x154] ;  /* 0x0000550000057ab9 */ /* 0x000fe20000000800 */
[----:B------:R-:W-:-:S03]  /*8d70*/  IMAD.IADD R7, R7, 0x1, R9 ;  /* 0x0000000107077824 */ /* 0x000fc600078e0209 */
[----:B------:R-:W3:Y:S02]  /*8d80*/  F2I.U32.TRUNC.NTZ R8, R8 ;  /* 0x0000000800087305 */ /* 0x000ee4000020f000 */
[----:B------:R-:W-:Y:S02]  /*8d90*/  SHF.R.U64 R11, R6, UR4, R7 ;  /* 0x00000004060b7c19 */ /* 0x000fe40008001207 */
[----:B-1----:R-:W-:-:S05]  /*8da0*/  I2FP.F32.U32 R6, R14 ;  /* 0x0000000e00067245 */ /* 0x002fca0000201000 */
[----:B------:R-:W-:Y:S01]  /*8db0*/  FMUL R21, R6, UR5 ;  /* 0x0000000506157c20 */ /* 0x000fe20008400000 */
[----:B------:R-:W-:Y:S01]  /*8dc0*/  SHF.R.U32.HI R6, RZ, UR4, R7 ;  /* 0x00000004ff067c19 */ /* 0x000fe20008011607 */
[----:B------:R-:W-:-:S03]  /*8dd0*/  ULDC UR4, c[0x0][0x658] ;  /* 0x0001960000047ab9 */ /* 0x000fc60000000800 */
[--C-:B------:R-:W-:Y:S01]  /*8de0*/  SHF.R.U64 R20, R11, UR6, R6.reuse ;  /* 0x000000060b147c19 */ /* 0x100fe20008001206 */
[----:B------:R-:W1:Y:S01]  /*8df0*/  F2I.U32.TRUNC.NTZ R21, R21 ;  /* 0x0000001500157305 */ /* 0x000e62000020f000 */
[----:B------:R-:W-:Y:S01]  /*8e00*/  SHF.R.U32.HI R7, RZ, UR6, R6 ;  /* 0x00000006ff077c19 */ /* 0x000fe20008011606 */
[----:B---3--:R-:W-:-:S03]  /*8e10*/  IMAD.MOV R8, RZ, RZ, -R8 ;  /* 0x000000ffff087224 */ /* 0x008fc600078e0a08 */
[----:B------:R-:W-:Y:S01]  /*8e20*/  SHF.R.U64 R18, R20, UR4, R7 ;  /* 0x0000000414127c19 */ /* 0x000fe20008001207 */
[----:B--2---:R-:W-:Y:S01]  /*8e30*/  IMAD R17, R22, R8, R17 ;  /* 0x0000000816117224 */ /* 0x004fe200078e0211 */
[----:B------:R-:W-:-:S03]  /*8e40*/  SHF.R.U32.HI R23, RZ, UR4, R7 ;  /* 0x00000004ff177c19 */ /* 0x000fc60008011607 */
[----:B------:R-:W-:Y:S02]  /*8e50*/  IMAD.MOV.U32 R6, RZ, RZ, R18 ;  /* 0x000000ffff067224 */ /* 0x000fe400078e0012 */
[----:B------:R-:W-:Y:S01]  /*8e60*/  IMAD.MOV.U32 R7, RZ, RZ, R23 ;  /* 0x000000ffff077224 */ /* 0x000fe200078e0017 */
[----:B-1----:R-:W-:Y:S06]  /*8e70*/  @!P1 BRA `(.L_x_180) ;  /* 0x0000000000289947 */ /* 0x002fec0003800000 */
[----:B------:R-:W-:Y:S02]  /*8e80*/  ULDC UR4, c[0x0][0x64c] ;  /* 0x0001930000047ab9 */ /* 0x000fe40000000800 */
[----:B------:R-:W-:-:S05]  /*8e90*/  IADD3 R7, P1, R18, UR4, RZ ;  /* 0x0000000412077c10 */ /* 0x000fca000ff3e0ff */
[----:B------:R-:W-:-:S04]  /*8ea0*/  IMAD.X R23, RZ, RZ, R23, P1 ;  /* 0x000000ffff177224 */ /* 0x000fc800008e0617 */
[----:B------:R-:W-:-:S04]  /*8eb0*/  IMAD.WIDE.U32 R8, R23, UR8, RZ ;  /* 0x0000000817087c25 */ /* 0x000fc8000f8e00ff */
[----:B------:R-:W-:-:S04]  /*8ec0*/  IMAD.WIDE.U32 R8, P1, R7, UR9, R8 ;  /* 0x0000000907087c25 */ /* 0x000fc8000f820008 */
[----:B------:R-:W-:-:S04]  /*8ed0*/  IMAD.WIDE.U32 R6, R7, UR8, RZ ;  /* 0x0000000807067c25 */ /* 0x000fc8000f8e00ff */
[----:B------:R-:W-:Y:S01]  /*8ee0*/  IMAD.MOV.U32 R6, RZ, RZ, R9 ;  /* 0x000000ffff067224 */ /* 0x000fe200078e0009 */
[----:B------:R-:W-:Y:S01]  /*8ef0*/  IADD3 RZ, P4, R7, R8, RZ ;  /* 0x0000000807ff7210 */ /* 0x000fe20007f9e0ff */
[----:B------:R-:W-:-:S04]  /*8f00*/  IMAD.X R7, RZ, RZ, RZ, P1 ;  /* 0x000000ffff077224 */ /* 0x000fc800008e06ff */
[----:B------:R-:W-:-:S08]  /*8f10*/  IMAD.WIDE.U32.X R6, R23, UR9, R6, P4 ;  /* 0x0000000917067c25 */ /* 0x000fd0000a0e0406 */
.L_x_180:
[----:B------:R-:W-:Y:S01]  /*8f20*/  ULDC UR4, c[0x0][0x648] ;  /* 0x0001920000047ab9 */ /* 0x000fe20000000800 */
[----:B------:R-:W-:Y:S01]  /*8f30*/  LOP3.LUT R20, R20, UR17, RZ, 0xc0, !PT ;  /* 0x0000001114147c12 */ /* 0x000fe2000f8ec0ff */
[----:B------:R-:W-:Y:S01]  /*8f40*/  IMAD.MOV R21, RZ, RZ, -R21 ;  /* 0x000000ffff157224 */ /* 0x000fe200078e0a15 */
[----:B------:R-:W-:Y:S01]  /*8f50*/  SHF.R.U64 R7, R6, UR4, R7 ;  /* 0x0000000406077c19 */ /* 0x000fe20008001207 */
[----:B------:R-:W-:Y:S01]  /*8f60*/  ULDC UR4, c[0x0][0x638] ;  /* 0x00018e0000047ab9 */ /* 0x000fe20000000800 */
[----:B------:R-:W-:Y:S01]  /*8f70*/  LOP3.LUT R11, R11, UR16, RZ, 0xc0, !PT ;  /* 0x000000100b0b7c12 */ /* 0x000fe2000f8ec0ff */
[----:B0-----:R-:W-:Y:S01]  /*8f80*/  @P2 IMAD R17, R19, R21, R14 ;  /* 0x0000001513112224 */ /* 0x001fe200078e020e */
[----:B------:R-:W-:Y:S01]  /*8f90*/  ULDC UR5, c[0x0][0x610] ;  /* 0x0001840000057ab9 */ /* 0x000fe20000000800 */
[----:B------:R-:W-:Y:S02]  /*8fa0*/  IMAD.MOV R9, RZ, RZ, -R7 ;  /* 0x000000ffff097224 */ /* 0x000fe400078e0a07 */
[----:B------:R-:W-:-:S02]  /*8fb0*/  IMAD R20, R7, UR18, R20 ;  /* 0x0000001207147c24 */ /* 0x000fc4000f8e0214 */
[----:B------:R-:W-:Y:S01]  /*8fc0*/  IMAD R18, R9, UR4, R18 ;  /* 0x0000000409127c24 */ /* 0x000fe2000f8e0212 */
[----:B------:R-:W-:Y:S01]  /*8fd0*/  ULDC UR4, c[0x0][0x600] ;  /* 0x0001800000047ab9 */ /* 0x000fe20000000800 */
[----:B------:R-:W-:Y:S02]  /*8fe0*/  IMAD R17, R20, UR5, R17 ;  /* 0x0000000514117c24 */ /* 0x000fe4000f8e0211 */
[----:B------:R-:W-:Y:S02]  /*8ff0*/  IMAD R18, R18, UR4, R11 ;  /* 0x0000000412127c24 */ /* 0x000fe4000f8e020b */
[----:B------:R-:W-:Y:S02]  /*9000*/  IMAD.MOV.U32 R7, RZ, RZ, 0x1 ;  /* 0x00000001ff077424 */ /* 0x000fe400078e00ff */
[----:B------:R-:W-:Y:S01]  /*9010*/  IMAD.MOV.U32 R6, RZ, RZ, R10 ;  /* 0x000000ffff067224 */ /* 0x000fe200078e000a */
[----:B------:R-:W-:Y:S02]  /*9020*/  SEL R14, R18, R17, !P2 ;  /* 0x00000011120e7207 */ /* 0x000fe40005000000 */
[----:B------:R-:W-:-:S07]  /*9030*/  SEL R11, R17, R18, !P2 ;  /* 0x00000012110b7207 */ /* 0x000fce0005000000 */
.L_x_178:
[----:B------:R-:W-:Y:S05]  /*9040*/  BSYNC B1 ;  /* 0x0000000000017941 */ /* 0x000fea0003800000 */
.L_x_177:
[----:B------:R-:W-:-:S13]  /*9050*/  LOP3.LUT P1, RZ, R7, 0xff, RZ, 0xc0, !PT ;  /* 0x000000ff07ff7812 */ /* 0x000fda000782c0ff */
[----:B------:R-:W-:Y:S05]  /*9060*/  @P1 BRA `(.L_x_181) ;  /* 0xfffffff4004c1947 */ /* 0x000fea000383ffff */
[----:B------:R-:W-:Y:S05]  /*9070*/  BSYNC B0 ;  /* 0x0000000000007941 */ /* 0x000fea0003800000 */
.L_x_169:
[----:B------:R-:W-:-:S03]  /*9080*/  UMOV UR4, 0xffffffff ;  /* 0xffffffff00047882 */ /* 0x000fc60000000000 */
[----:B------:R-:W-:Y:S05]  /*9090*/  BRA.DIV UR4, `(.L_x_182) ;  /* 0x0000000604887947 */ /* 0x000fea000b800000 */
[----:B------:R-:W-:-:S13]  /*90a0*/  ELECT P0, URZ, PT ;  /* 0x00000000003f782f */ /* 0x000fda0003800000 */
.L_x_199:
[----:B------:R-:W-:Y:S04]  /*90b0*/  BSSY B0, `(.L_x_183) ;  /* 0x0000046000007945 */ /* 0x000fe80003800000 */
[----:B------:R-:W-:Y:S05]  /*90c0*/  @!P0 BRA `(.L_x_184) ;  /* 0x0000000400108947 */ /* 0x000fea0003800000 */
[----:B------:R-:W-:-:S04]  /*90d0*/  LOP3.LUT R4, R4, 0x2, RZ, 0xfc, !PT ;  /* 0x0000000204047812 */ /* 0x000fc800078efcff */
[----:B------:R-:W-:-:S13]  /*90e0*/  ISETP.NE.AND P0, PT, R4, 0x3, PT ;  /* 0x000000030400780c */ /* 0x000fda0003f05270 */
[----:B------:R-:W-:Y:S05]  /*90f0*/  @!P0 BRA `(.L_x_185) ;  /* 0x0000000000048947 */ /* 0x000fea0003800000 */
[----:B------:R-:W-:Y:S01]  /*9100*/  BPT.TRAP 0x1 ;  /* 0x000000040000795c */ /* 0x000fe20000300000 */
.L_x_185:
[----:B------:R-:W0:Y:S01]  /*9110*/  S2R R3, SR_CgaCtaId ;  /* 0x0000000000037919 */ /* 0x000e220000008800 */
[----:B------:R-:W-:-:S04]  /*9120*/  MOV R0, 0x400 ;  /* 0x0000040000007802 */ /* 0x000fc80000000f00 */
[----:B0-----:R-:W-:Y:S02]  /*9130*/  LEA R0, R3, R0, 0x18 ;  /* 0x0000000003007211 */ /* 0x001fe400078ec0ff */
[----:B------:R-:W-:-:S03]  /*9140*/  SHF.L.U32 R3, R5, 0x1f, RZ ;  /* 0x0000001f05037819 */ /* 0x000fc600000006ff */
[----:B------:R-:W-:-:S04]  /*9150*/  VIADD R0, R0, 0x38 ;  /* 0x0000003800007836 */ /* 0x000fc80000000000 */
[C---:B------:R-:W-:Y:S02]  /*9160*/  IMAD R6, R13.reuse, 0x8, R0 ;  /* 0x000000080d067824 */ /* 0x040fe400078e0200 */
[----:B------:R-:W-:Y:S02]  /*9170*/  VIADD R13, R13, 0x1 ;  /* 0x000000010d0d7836 */ /* 0x000fe40000000000 */
[----:B------:R-:W0:Y:S03]  /*9180*/  SYNCS.PHASECHK.TRANS64.TRYWAIT P0, [R6+URZ], R3 ;  /* 0x00000003060075a7 */ /* 0x000e26000800017f */
[----:B------:R-:W-:-:S04]  /*9190*/  ISETP.NE.AND P1, PT, R13, 0x7, PT ;  /* 0x000000070d00780c */ /* 0x000fc80003f25270 */
[----:B------:R-:W-:Y:S02]  /*91a0*/  SEL R2, RZ, 0x1, P1 ;  /* 0x00000001ff027807 */ /* 0x000fe40000800000 */
[----:B------:R-:W-:Y:S02]  /*91b0*/  SEL R13, R13, RZ, P1 ;  /* 0x000000ff0d0d7207 */ /* 0x000fe40000800000 */
[----:B------:R-:W-:-:S03]  /*91c0*/  LOP3.LUT R8, R5, R2, RZ, 0x3c, !PT ;  /* 0x0000000205087212 */ /* 0x000fc600078e3cff */
[----:B------:R-:W-:Y:S01]  /*91d0*/  IMAD R7, R13, 0x8, R0 ;  /* 0x000000080d077824 */ /* 0x000fe200078e0200 */
[----:B------:R-:W-:Y:S01]  /*91e0*/  SHF.L.U32 R4, R8, 0x1f, RZ ;  /* 0x0000001f08047819 */ /* 0x000fe200000006ff */
[----:B0-----:R-:W-:Y:S06]  /*91f0*/  @!P0 BRA `(.L_x_186) ;  /* 0x0000000400548947 */ /* 0x001fec0003800000 */
.L_x_200:
[----:B------:R-:W1:Y:S01]  /*9200*/  SYNCS.PHASECHK.TRANS64.TRYWAIT P0, [R7+URZ], R4 ;  /* 0x00000004070075a7 */ /* 0x000e62000800017f */
[----:B------:R-:W-:-:S05]  /*9210*/  VIADD R2, R13, 0x1 ;  /* 0x000000010d027836 */ /* 0x000fca0000000000 */
[----:B------:R-:W-:-:S04]  /*9220*/  ISETP.NE.AND P1, PT, R2, 0x7, PT ;  /* 0x000000070200780c */ /* 0x000fc80003f25270 */
[----:B0-----:R-:W-:Y:S02]  /*9230*/  SEL R3, RZ, 0x1, P1 ;  /* 0x00000001ff037807 */ /* 0x001fe40000800000 */
[----:B------:R-:W-:Y:S02]  /*9240*/  SEL R9, R2, RZ, P1 ;  /* 0x000000ff02097207 */ /* 0x000fe40000800000 */
[----:B------:R-:W-:-:S03]  /*9250*/  LOP3.LUT R8, R8, R3, RZ, 0x3c, !PT ;  /* 0x0000000308087212 */ /* 0x000fc600078e3cff */
[----:B------:R-:W-:Y:S01]  /*9260*/  IMAD R6, R9, 0x8, R0 ;  /* 0x0000000809067824 */ /* 0x000fe200078e0200 */
[----:B------:R-:W-:Y:S01]  /*9270*/  SHF.L.U32 R5, R8, 0x1f, RZ ;  /* 0x0000001f08057819 */ /* 0x000fe200000006ff */
[----:B-1----:R-:W-:Y:S06]  /*9280*/  @!P0 BRA `(.L_x_187) ;  /* 0x0000000400448947 */ /* 0x002fec0003800000 */
.L_x_201:
[----:B------:R-:W1:Y:S01]  /*9290*/  SYNCS.PHASECHK.TRANS64.TRYWAIT P0, [R6+URZ], R5 ;  /* 0x00000005060075a7 */ /* 0x000e62000800017f */
[----:B------:R-:W-:-:S05]  /*92a0*/  VIADD R2, R9, 0x1 ;  /* 0x0000000109027836 */ /* 0x000fca0000000000 */
[----:B------:R-:W-:-:S04]  /*92b0*/  ISETP.NE.AND P1, PT, R2, 0x7, PT ;  /* 0x000000070200780c */ /* 0x000fc80003f25270 */
[----:B------:R-:W-:Y:S02]  /*92c0*/  SEL R3, RZ, 0x1, P1 ;  /* 0x00000001ff037807 */ /* 0x000fe40000800000 */
[----:B0-----:R-:W-:Y:S02]  /*92d0*/  SEL R7, R2, RZ, P1 ;  /* 0x000000ff02077207 */ /* 0x001fe40000800000 */
[----:B------:R-:W-:-:S03]  /*92e0*/  LOP3.LUT R8, R8, R3, RZ, 0x3c, !PT ;  /* 0x0000000308087212 */ /* 0x000fc600078e3cff */
[----:B------:R-:W-:Y:S01]  /*92f0*/  IMAD R9, R7, 0x8, R0 ;  /* 0x0000000807097824 */ /* 0x000fe200078e0200 */
[----:B------:R-:W-:Y:S01]  /*9300*/  SHF.L.U32 R4, R8, 0x1f, RZ ;  /* 0x0000001f08047819 */ /* 0x000fe200000006ff */
[----:B-1----:R-:W-:Y:S06]  /*9310*/  @!P0 BRA `(.L_x_188) ;  /* 0x0000000400348947 */ /* 0x002fec0003800000 */
.L_x_202:
[----:B------:R-:W1:Y:S01]  /*9320*/  SYNCS.PHASECHK.TRANS64.TRYWAIT P0, [R9+URZ], R4 ;  /* 0x00000004090075a7 */ /* 0x000e62000800017f */
[----:B------:R-:W-:-:S05]  /*9330*/  VIADD R2, R7, 0x1 ;  /* 0x0000000107027836 */ /* 0x000fca0000000000 */
[----:B------:R-:W-:-:S04]  /*9340*/  ISETP.NE.AND P1, PT, R2, 0x7, PT ;  /* 0x000000070200780c */ /* 0x000fc80003f25270 */
[----:B------:R-:W-:Y:S02]  /*9350*/  SEL R3, RZ, 0x1, P1 ;  /* 0x00000001ff037807 */ /* 0x000fe40000800000 */
[----:B------:R-:W-:Y:S02]  /*9360*/  SEL R7, R2, RZ, P1 ;  /* 0x000000ff02077207 */ /* 0x000fe40000800000 */
[----:B------:R-:W-:-:S03]  /*9370*/  LOP3.LUT R8, R8, R3, RZ, 0x3c, !PT ;  /* 0x0000000308087212 */ /* 0x000fc600078e3cff */
[----:B------:R-:W-:Y:S01]  /*9380*/  IMAD R10, R7, 0x8, R0 ;  /* 0x00000008070a7824 */ /* 0x000fe200078e0200 */
[----:B0-----:R-:W-:Y:S01]  /*9390*/  SHF.L.U32 R5, R8, 0x1f, RZ ;  /* 0x0000001f08057819 */ /* 0x001fe200000006ff */
[----:B-1----:R-:W-:Y:S06]  /*93a0*/  @!P0 BRA `(.L_x_189) ;  /* 0x0000000400248947 */ /* 0x002fec0003800000 */
.L_x_203:
[----:B------:R-:W1:Y:S01]  /*93b0*/  SYNCS.PHASECHK.TRANS64.TRYWAIT P0, [R10+URZ], R5 ;  /* 0x000000050a0075a7 */ /* 0x000e62000800017f */
[----:B------:R-:W-:-:S05]  /*93c0*/  VIADD R2, R7, 0x1 ;  /* 0x0000000107027836 */ /* 0x000fca0000000000 */
[----:B------:R-:W-:-:S04]  /*93d0*/  ISETP.NE.AND P1, PT, R2, 0x7, PT ;  /* 0x000000070200780c */ /* 0x000fc80003f25270 */
[----:B------:R-:W-:Y:S02]  /*93e0*/  SEL R3, RZ, 0x1, P1 ;  /* 0x00000001ff037807 */ /* 0x000fe40000800000 */
[----:B------:R-:W-:Y:S02]  /*93f0*/  SEL R7, R2, RZ, P1 ;  /* 0x000000ff02077207 */ /* 0x000fe40000800000 */
[----:B0-----:R-:W-:-:S03]  /*9400*/  LOP3.LUT R9, R8, R3, RZ, 0x3c, !PT ;  /* 0x0000000308097212 */ /* 0x001fc600078e3cff */
[----:B------:R-:W-:Y:S01]  /*9410*/  IMAD R11, R7, 0x8, R0 ;  /* 0x00000008070b7824 */ /* 0x000fe200078e0200 */
[----:B------:R-:W-:Y:S01]  /*9420*/  SHF.L.U32 R6, R9, 0x1f, RZ ;  /* 0x0000001f09067819 */ /* 0x000fe200000006ff */
[----:B-1----:R-:W-:Y:S06]  /*9430*/  @!P0 BRA `(.L_x_190) ;  /* 0x0000000400148947 */ /* 0x002fec0003800000 */
.L_x_204:
[----:B------:R-:W1:Y:S01]  /*9440*/  SYNCS.PHASECHK.TRANS64.TRYWAIT P0, [R11+URZ], R6 ;  /* 0x000000060b0075a7 */ /* 0x000e62000800017f */
[----:B------:R-:W-:-:S05]  /*9450*/  VIADD R2, R7, 0x1 ;  /* 0x0000000107027836 */ /* 0x000fca0000000000 */
[----:B------:R-:W-:-:S04]  /*9460*/  ISETP.NE.AND P1, PT, R2, 0x7, PT ;  /* 0x000000070200780c */ /* 0x000fc80003f25270 */
[----:B------:R-:W-:Y:S02]  /*9470*/  SEL R4, RZ, 0x1, P1 ;  /* 0x00000001ff047807 */ /* 0x000fe40000800000 */
[----:B------:R-:W-:Y:S02]  /*9480*/  SEL R3, R2, RZ, P1 ;  /* 0x000000ff02037207 */ /* 0x000fe40000800000 */
[----:B------:R-:W-:Y:S01]  /*9490*/  LOP3.LUT R4, R9, R4, RZ, 0x3c, !PT ;  /* 0x0000000409047212 */ /* 0x000fe200078e3cff */
[----:B-1----:R-:W-:Y:S06]  /*94a0*/  @!P0 BRA `(.L_x_191) ;  /* 0x00000004000c8947 */ /* 0x002fec0003800000 */
.L_x_205:
[----:B------:R-:W-:Y:S01]  /*94b0*/  IMAD R3, R3, 0x8, R0 ;  /* 0x0000000803037824 */ /* 0x000fe200078e0200 */
[----:B------:R-:W-:-:S07]  /*94c0*/  SHF.L.U32 R0, R4, 0x1f, RZ ;  /* 0x0000001f04007819 */ /* 0x000fce00000006ff */
.L_x_192:
[----:B--2---:R2:W3:Y:S02]  /*94d0*/  SYNCS.PHASECHK.TRANS64.TRYWAIT P0, [R3+URZ], R0 ;  /* 0x00000000030075a7 */ /* 0x0044e4000800017f */
[----:B---3--:R-:W-:Y:S05]  /*94e0*/  @!P0 NANOSLEEP.SYNCS 0x989680 ;  /* 0x009896800000895d */ /* 0x008fea0003900000 */
[----:B------:R-:W3:Y:S02]  /*94f0*/  @!P0 SYNCS.PHASECHK.TRANS64 P0, [R3+URZ], R0 ;  /* 0x00000000030085a7 */ /* 0x000ee4000800007f */
[----:B---3--:R-:W-:Y:S05]  /*9500*/  @!P0 BRA `(.L_x_192) ;  /* 0xfffffffc00f08947 */ /* 0x008fea000383ffff */
.L_x_184:
[----:B------:R-:W-:Y:S05]  /*9510*/  BSYNC B0 ;  /* 0x0000000000007941 */ /* 0x000fea0003800000 */
.L_x_183:
[----:B------:R-:W-:Y:S05]  /*9520*/  EXIT ;  /* 0x000000000000794d */ /* 0x000fea0003800000 */
.L_x_17:
[----:B-1----:R-:W-:-:S04]  /*9530*/  IMAD.U32 R11, RZ, RZ, UR6 ;  /* 0x00000006ff0b7e24 */ /* 0x002fc8000f8e00ff */
[----:B------:R1:W4:Y:S03]  /*9540*/  SYNCS.PHASECHK.TRANS64.TRYWAIT P0, [R11+URZ], R10 ;  /* 0x0000000a0b0075a7 */ /* 0x000326000800017f */
[----:B----4-:R-:W-:Y:S05]  /*9550*/  @!P0 NANOSLEEP.SYNCS 0x989680 ;  /* 0x009896800000895d */ /* 0x010fea0003900000 */
[----:B------:R-:W4:Y:S02]  /*9560*/  @!P0 SYNCS.PHASECHK.TRANS64 P0, [R11+URZ], R10 ;  /* 0x0000000a0b0085a7 */ /* 0x000f24000800007f */
[----:B----4-:R-:W-:Y:S05]  /*9570*/  @!P0 BRA `(.L_x_17) ;  /* 0xfffffffc00ec8947 */ /* 0x010fea000383ffff */
[----:B------:R-:W-:Y:S05]  /*9580*/  BRA `(.L_x_16) ;  /* 0xffffff8000087947 */ /* 0x000fea000383ffff */
.L_x_23:
[----:B-1----:R-:W-:-:S04]  /*9590*/  IMAD.U32 R140, RZ, RZ, UR12 ;  /* 0x0000000cff8c7e24 */ /* 0x002fc8000f8e00ff */
[----:B------:R1:W4:Y:S03]  /*95a0*/  SYNCS.PHASECHK.TRANS64.TRYWAIT P0, [R140+URZ], R11 ;  /* 0x0000000b8c0075a7 */ /* 0x000326000800017f */
[----:B----4-:R-:W-:Y:S05]  /*95b0*/  @!P0 NANOSLEEP.SYNCS 0x989680 ;  /* 0x009896800000895d */ /* 0x010fea0003900000 */
[----:B------:R-:W4:Y:S02]  /*95c0*/  @!P0 SYNCS.PHASECHK.TRANS64 P0, [R140+URZ], R11 ;  /* 0x0000000b8c0085a7 */ /* 0x000f24000800007f */
[----:B----4-:R-:W-:Y:S05]  /*95d0*/  @!P0 BRA `(.L_x_23) ;  /* 0xfffffffc00ec8947 */ /* 0x010fea000383ffff */
[----:B------:R-:W-:Y:S05]  /*95e0*/  BRA `(.L_x_22) ;  /* 0xffffff88007c7947 */ /* 0x000fea000383ffff */
.L_x_170:
[----:B------:R-:W-:Y:S01]  /*95f0*/  BSSY B1, `(.L_x_193) ;  /* 0x0000006000017945 */ /* 0x000fe20003800000 */
[----:B------:R-:W-:-:S07]  /*9600*/  IMAD.MOV.U32 R7, RZ, RZ, -0x1 ;  /* 0xffffffffff077424 */ /* 0x000fce00078e00ff */
[----:B------:R-:W-:Y:S05]  /*9610*/  WARPSYNC.COLLECTIVE R7, `(.L_x_194) ;  /* 0x00000000070c7348 */ /* 0x000fea0003c00000 */
[----:B------:R-:W-:Y:S02]  /*9620*/  ELECT P1, UR62, PT ;  /* 0x00000000003e782f */ /* 0x000fe40003820000 */
[----:B------:R-:W-:Y:S01]  /*9630*/  MOV R7, UR62 ;  /* 0x0000003e00077c02 */ /* 0x000fe20008000f00 */
[----:B------:R-:W-:Y:S10]  /*9640*/  ENDCOLLECTIVE ;  /* 0x000000000000791b */ /* 0x000ff40003800000 */
.L_x_194:
[----:B------:R-:W-:Y:S05]  /*9650*/  BSYNC B1 ;  /* 0x0000000000017941 */ /* 0x000fea0003800000 */
.L_x_193:
[----:B------:R-:W-:Y:S05]  /*9660*/  BRA `(.L_x_195) ;  /* 0xffffffec00d87947 */ /* 0x000fea000383ffff */
.L_x_173:
[----:B-1----:R1:W2:Y:S02]  /*9670*/  SYNCS.PHASECHK.TRANS64.TRYWAIT P1, [R19+URZ+0x38], R10 ;  /* 0x0000380a130075a7 */ /* 0x0022a4000802017f */
[----:B--2---:R-:W-:Y:S05]  /*9680*/  @!P1 NANOSLEEP.SYNCS 0x989680 ;  /* 0x009896800000995d */ /* 0x004fea0003900000 */
[----:B------:R-:W2:Y:S02]  /*9690*/  @!P1 SYNCS.PHASECHK.TRANS64 P1, [R19+URZ+0x38], R10 ;  /* 0x0000380a130095a7 */ /* 0x000ea4000802007f */
[----:B--2---:R-:W-:Y:S05]  /*96a0*/  @!P1 BRA `(.L_x_173) ;  /* 0xfffffffc00f09947 */ /* 0x004fea000383ffff */
[----:B------:R-:W-:Y:S05]  /*96b0*/  BRA `(.L_x_196) ;  /* 0xfffffff0000c7947 */ /* 0x000fea000383ffff */
.L_x_182:
[----:B------:R-:W-:Y:S01]  /*96c0*/  BSSY B0, `(.L_x_197) ;  /* 0x0000006000007945 */ /* 0x000fe20003800000 */
[----:B------:R-:W-:-:S07]  /*96d0*/  IMAD.MOV.U32 R7, RZ, RZ, -0x1 ;  /* 0xffffffffff077424 */ /* 0x000fce00078e00ff */
[----:B------:R-:W-:Y:S05]  /*96e0*/  WARPSYNC.COLLECTIVE R7, `(.L_x_198) ;  /* 0x00000000070c7348 */ /* 0x000fea0003c00000 */
[----:B------:R-:W-:Y:S02]  /*96f0*/  ELECT P1, UR62, PT ;  /* 0x00000000003e782f */ /* 0x000fe40003820000 */
[----:B------:R-:W-:Y:S01]  /*9700*/  MOV R7, UR62 ;  /* 0x0000003e00077c02 */ /* 0x000fe20008000f00 */
[----:B------:R-:W-:Y:S10]  /*9710*/  ENDCOLLECTIVE ;  /* 0x000000000000791b */ /* 0x000ff40003800000 */
.L_x_198:
[----:B------:R-:W-:Y:S05]  /*9720*/  BSYNC B0 ;  /* 0x0000000000007941 */ /* 0x000fea0003800000 */
.L_x_197:
[----:B------:R-:W-:Y:S01]  /*9730*/  PLOP3.LUT P0, PT, P1, PT, PT, 0x80, 0x0 ;  /* 0x000000000000781c */ /* 0x000fe20000f0f070 */
[----:B------:R-:W-:-:S12]  /*9740*/  BRA `(.L_x_199) ;  /* 0xfffffff800587947 */ /* 0x000fd8000383ffff */
.L_x_186:
[----:B0-----:R0:W1:Y:S02]  /*9750*/  SYNCS.PHASECHK.TRANS64.TRYWAIT P0, [R6+URZ], R3 ;  /* 0x00000003060075a7 */ /* 0x001064000800017f */
[----:B-1----:R-:W-:Y:S05]  /*9760*/  @!P0 NANOSLEEP.SYNCS 0x989680 ;  /* 0x009896800000895d */ /* 0x002fea0003900000 */
[----:B------:R-:W1:Y:S02]  /*9770*/  @!P0 SYNCS.PHASECHK.TRANS64 P0, [R6+URZ], R3 ;  /* 0x00000003060085a7 */ /* 0x000e64000800007f */
[----:B-1----:R-:W-:Y:S05]  /*9780*/  @!P0 BRA `(.L_x_186) ;  /* 0xfffffffc00f08947 */ /* 0x002fea000383ffff */
[----:B------:R-:W-:Y:S05]  /*9790*/  BRA `(.L_x_200) ;  /* 0xfffffff800987947 */ /* 0x000fea000383ffff */
.L_x_187:
[----:B0-----:R0:W1:Y:S02]  /*97a0*/  SYNCS.PHASECHK.TRANS64.TRYWAIT P0, [R7+URZ], R4 ;  /* 0x00000004070075a7 */ /* 0x001064000800017f */
[----:B-1----:R-:W-:Y:S05]  /*97b0*/  @!P0 NANOSLEEP.SYNCS 0x989680 ;  /* 0x009896800000895d */ /* 0x002fea0003900000 */
[----:B------:R-:W1:Y:S02]  /*97c0*/  @!P0 SYNCS.PHASECHK.TRANS64 P0, [R7+URZ], R4 ;  /* 0x00000004070085a7 */ /* 0x000e64000800007f */
[----:B-1----:R-:W-:Y:S05]  /*97d0*/  @!P0 BRA `(.L_x_187) ;  /* 0xfffffffc00f08947 */ /* 0x002fea000383ffff */
[----:B------:R-:W-:Y:S05]  /*97e0*/  BRA `(.L_x_201) ;  /* 0xfffffff800a87947 */ /* 0x000fea000383ffff */
.L_x_188:
[----:B0-----:R0:W1:Y:S02]  /*97f0*/  SYNCS.PHASECHK.TRANS64.TRYWAIT P0, [R6+URZ], R5 ;  /* 0x00000005060075a7 */ /* 0x001064000800017f */
[----:B-1----:R-:W-:Y:S05]  /*9800*/  @!P0 NANOSLEEP.SYNCS 0x989680 ;  /* 0x009896800000895d */ /* 0x002fea0003900000 */
[----:B------:R-:W1:Y:S02]  /*9810*/  @!P0 SYNCS.PHASECHK.TRANS64 P0, [R6+URZ], R5 ;  /* 0x00000005060085a7 */ /* 0x000e64000800007f */
[----:B-1----:R-:W-:Y:S05]  /*9820*/  @!P0 BRA `(.L_x_188) ;  /* 0xfffffffc00f08947 */ /* 0x002fea000383ffff */
[----:B------:R-:W-:Y:S05]  /*9830*/  BRA `(.L_x_202) ;  /* 0xfffffff800b87947 */ /* 0x000fea000383ffff */
.L_x_189:
[----:B0-----:R0:W1:Y:S02]  /*9840*/  SYNCS.PHASECHK.TRANS64.TRYWAIT P0, [R9+URZ], R4 ;  /* 0x00000004090075a7 */ /* 0x001064000800017f */
[----:B-1----:R-:W-:Y:S05]  /*9850*/  @!P0 NANOSLEEP.SYNCS 0x989680 ;  /* 0x009896800000895d */ /* 0x002fea0003900000 */
[----:B------:R-:W1:Y:S02]  /*9860*/  @!P0 SYNCS.PHASECHK.TRANS64 P0, [R9+URZ], R4 ;  /* 0x00000004090085a7 */ /* 0x000e64000800007f */
[----:B-1----:R-:W-:Y:S05]  /*9870*/  @!P0 BRA `(.L_x_189) ;  /* 0xfffffffc00f08947 */ /* 0x002fea000383ffff */
[----:B------:R-:W-:Y:S05]  /*9880*/  BRA `(.L_x_203) ;  /* 0xfffffff800c87947 */ /* 0x000fea000383ffff */
.L_x_190:
[----:B0-----:R0:W1:Y:S02]  /*9890*/  SYNCS.PHASECHK.TRANS64.TRYWAIT P0, [R10+URZ], R5 ;  /* 0x000000050a0075a7 */ /* 0x001064000800017f */
[----:B-1----:R-:W-:Y:S05]  /*98a0*/  @!P0 NANOSLEEP.SYNCS 0x989680 ;  /* 0x009896800000895d */ /* 0x002fea0003900000 */
[----:B------:R-:W1:Y:S02]  /*98b0*/  @!P0 SYNCS.PHASECHK.TRANS64 P0, [R10+URZ], R5 ;  /* 0x000000050a0085a7 */ /* 0x000e64000800007f */
[----:B-1----:R-:W-:Y:S05]  /*98c0*/  @!P0 BRA `(.L_x_190) ;  /* 0xfffffffc00f08947 */ /* 0x002fea000383ffff */
[----:B------:R-:W-:Y:S05]  /*98d0*/  BRA `(.L_x_204) ;  /* 0xfffffff800d87947 */ /* 0x000fea000383ffff */
.L_x_191:
[----:B-1----:R1:W2:Y:S02]  /*98e0*/  SYNCS.PHASECHK.TRANS64.TRYWAIT P0, [R11+URZ], R6 ;  /* 0x000000060b0075a7 */ /* 0x0022a4000800017f */
[----:B--2---:R-:W-:Y:S05]  /*98f0*/  @!P0 NANOSLEEP.SYNCS 0x989680 ;  /* 0x009896800000895d */ /* 0x004fea0003900000 */
[----:B------:R-:W2:Y:S02]  /*9900*/  @!P0 SYNCS.PHASECHK.TRANS64 P0, [R11+URZ], R6 ;  /* 0x000000060b0085a7 */ /* 0x000ea4000800007f */
[----:B--2---:R-:W-:Y:S05]  /*9910*/  @!P0 BRA `(.L_x_191) ;  /* 0xfffffffc00f08947 */ /* 0x004fea000383ffff */
[----:B------:R-:W-:Y:S05]  /*9920*/  BRA `(.L_x_205) ;  /* 0xfffffff800e07947 */ /* 0x000fea000383ffff */
.L_x_206:
[----:B------:R-:W-:-:S00]  /*9930*/  BRA `(.L_x_206) ;  /* 0xfffffffc00fc7947 */ /* 0x000fc0000383ffff */
[----:B------:R-:W-:-:S00]  /*9940*/  NOP ;  /* 0x0000000000007918 */ /* 0x000fc00000000000 */
        /* <DEDUP_REMOVED lines=11> */
.L_x_207:


//--------------------- .nv.shared._ZN7cutlass13device_kernelINS_4gemm6kernel13GemmUniversalIN4cute5tupleIJiiiiEEENS1_10collective13CollectiveMmaINS1_37MainloopSm90TmaGmmaWarpSpecializedFP8ILi7ENS5_IJNS4_1CILi1EEESB_SB_EEENS1_35KernelTmaWarpSpecializedCooperativeEEENS5_IJNSA_ILi128EEESF_SF_EEENS_12float_e5m2_tENS5_IJlSB_lEEESH_SI_NS4_8TiledMMAINS4_8MMA_AtomIJNS4_4SM904GMMA31MMA_64x128x32_F32E5M2E5M2_SS_TNILNSM_7ScaleInE1ELSO_1EEEEEENS4_6LayoutINS5_IJNSA_ILi2EEESB_SB_EEENS5_IJSB_NSA_ILi0EEESU_EEEEENS5_IJNS4_10UnderscoreESX_SX_EEEEENS4_13SM90_TMA_LOADENS4_14ComposedLayoutINS4_7SwizzleILi3ELi4ELi3EEENS4_18smem_ptr_flag_bitsILi8EEENSR_INS5_IJNSA_ILi8EEESF_EEENS5_IJSF_SB_EEEEEEEvNS4_8identityES10_S1A_vS1B_EENS_8epilogue10collective6detail29Sm90TmaWarpSpecializedAdapterINS1E_15DefaultEpilogueISH_SI_SI_NS1D_6thread17LinearCombinationISH_Li1EffLNS1I_9ScaleType4KindE0ELNS_15FloatRoundStyleE2ESH_EENS1_15EpilogueDefaultEEEEEvvEEEEvNT_6ParamsE --------------------------
	.section	.nv.shared._ZN7cutlass13device_kernelINS_4gemm6kernel13GemmUniversalIN4cute5tupleIJiiiiEEENS1_10collective13CollectiveMmaINS1_37MainloopSm90TmaGmmaWarpSpecializedFP8ILi7ENS5_IJNS4_1CILi1EEESB_SB_EEENS1_35KernelTmaWarpSpecializedCooperativeEEENS5_IJNSA_ILi128EEESF_SF_EEENS_12float_e5m2_tENS5_IJlSB_lEEESH_SI_NS4_8TiledMMAINS4_8MMA_AtomIJNS4_4SM904GMMA31MMA_64x128x32_F32E5M2E5M2_SS_TNILNSM_7ScaleInE1ELSO_1EEEEEENS4_6LayoutINS5_IJNSA_ILi2EEESB_SB_EEENS5_IJSB_NSA_ILi0EEESU_EEEEENS5_IJNS4_10UnderscoreESX_SX_EEEEENS4_13SM90_TMA_LOADENS4_14ComposedLayoutINS4_7SwizzleILi3ELi4ELi3EEENS4_18smem_ptr_flag_bitsILi8EEENSR_INS5_IJNSA_ILi8EEESF_EEENS5_IJSF_SB_EEEEEEEvNS4_8identityES10_S1A_vS1B_EENS_8epilogue10collective6detail29Sm90TmaWarpSpecializedAdapterINS1E_15DefaultEpilogueISH_SI_SI_NS1D_6thread17LinearCombinationISH_Li1EffLNS1I_9ScaleType4KindE0ELNS_15FloatRoundStyleE2ESH_EENS1_15EpilogueDefaultEEEEEvvEEEEvNT_6ParamsE,"aw",@nobits
	.sectionflags	@""
	.align	16
	.zero		1024


//--------------------- .nv.shared.reserved.0     --------------------------
	.section	.nv.shared.reserved.0,"aw",@nobits
	.weak		__nv_reservedSMEM_offset_0_alias
	.size		__nv_reservedSMEM_offset_0_alias, 0, 0
	.other		__nv_reservedSMEM_offset_0_alias,@"STO_CUDA_RESERVED_SHARED STV_DEFAULT"
__nv_reservedSMEM_offset_0_alias:
	.zero		0


//--------------------- .nv.global                --------------------------
	.section	.nv.global,"aw",@nobits
.nv.global:
	.type		_ZN40_INTERNAL_09854c77_4_k_cu_7977c1d6_296514cute1_E,@object
	.size		_ZN40_INTERNAL_09854c77_4_k_cu_7977c1d6_296514cute1_E,(_ZN40_INTERNAL_09854c77_4_k_cu_7977c1d6_296514cuda3std3__45__cpo6cbeginE - _ZN40_INTERNAL_09854c77_4_k_cu_7977c1d6_296514cute1_E)
_ZN40_INTERNAL_09854c77_4_k_cu_7977c1d6_296514cute1_E:
	.zero		1
	.type		_ZN40_INTERNAL_09854c77_4_k_cu_7977c1d6_296514cuda3std3__45__cpo6cbeginE,@object
	.size		_ZN40_INTERNAL_09854c77_4_k_cu_7977c1d6_296514cuda3std3__45__cpo6cbeginE,(_ZN40_INTERNAL_09854c77_4_k_cu_7977c1d6_296514cuda3std3__48in_placeE - _ZN40_INTERNAL_09854c77_4_k_cu_7977c1d6_296514cuda3std3__45__cpo6cbeginE)
_ZN40_INTERNAL_09854c77_4_k_cu_7977c1d6_296514cuda3std3__45__cpo6cbeginE:
	.zero		1
	.type		_ZN40_INTERNAL_09854c77_4_k_cu_7977c1d6_296514cuda3std3__48in_placeE,@object
	.size		_ZN40_INTERNAL_09854c77_4_k_cu_7977c1d6_296514cuda3std3__48in_placeE,(_ZN40_INTERNAL_09854c77_4_k_cu_7977c1d6_296514cuda3std6ranges3__45__cpo9iter_moveE - _ZN40_INTERNAL_09854c77_4_k_cu_7977c1d6_296514cuda3std3__48in_placeE)
_ZN40_INTERNAL_09854c77_4_k_cu_7977c1d6_296514cuda3std3__48in_placeE:
	.zero		1
	.type		_ZN40_INTERNAL_09854c77_4_k_cu_7977c1d6_296514cuda3std6ranges3__45__cpo9iter_moveE,@object
	.size		_ZN40_INTERNAL_09854c77_4_k_cu_7977c1d6_296514cuda3std6ranges3__45__cpo9iter_moveE,(_ZN40_INTERNAL_09854c77_4_k_cu_7977c1d6_296514cuda3std3__45__cpo5beginE - _ZN40_INTERNAL_09854c77_4_k_cu_7977c1d6_296514cuda3std6ranges3__45__cpo9iter_moveE)
_ZN40_INTERNAL_09854c77_4_k_cu_7977c1d6_296514cuda3std6ranges3__45__cpo9iter_moveE:
	.zero		1
	.type		_ZN40_INTERNAL_09854c77_4_k_cu_7977c1d6_296514cuda3std3__45__cpo5beginE,@object
	.size		_ZN40_INTERNAL_09854c77_4_k_cu_7977c1d6_296514cuda3std3__45__cpo5beginE,(_ZN40_INTERNAL_09854c77_4_k_cu_7977c1d6_296514cuda3std3__442_GLOBAL__N__09854c77_4_k_cu_7977c1d6_296516ignoreE - _ZN40_INTERNAL_09854c77_4_k_cu_7977c1d6_296514cuda3std3__45__cpo5beginE)
_ZN40_INTERNAL_09854c77_4_k_cu_7977c1d6_296514cuda3std3__45__cpo5beginE:
	.zero		1
	.type		_ZN40_INTERNAL_09854c77_4_k_cu_7977c1d6_296514cuda3std3__442_GLOBAL__N__09854c77_4_k_cu_7977c1d6_296516ignoreE,@object
	.size		_ZN40_INTERNAL_09854c77_4_k_cu_7977c1d6_296514cuda3std3__442_GLOBAL__N__09854c77_4_k_cu_7977c1d6_296516ignoreE,(_ZN40_INTERNAL_09854c77_4_k_cu_7977c1d6_296514cute7productE - _ZN40_INTERNAL_09854c77_4_k_cu_7977c1d6_296514cuda3std3__442_GLOBAL__N__09854c77_4_k_cu_7977c1d6_296516ignoreE)
_ZN40_INTERNAL_09854c77_4_k_cu_7977c1d6_296514cuda3std3__442_GLOBAL__N__09854c77_4_k_cu_7977c1d6_296516ignoreE:
	.zero		1
	.type		_ZN40_INTERNAL_09854c77_4_k_cu_7977c1d6_296514cute7productE,@object
	.size		_ZN40_INTERNAL_09854c77_4_k_cu_7977c1d6_296514cute7productE,(_ZN40_INTERNAL_09854c77_4_k_cu_7977c1d6_296514cuda3std3__45__cpo3endE - _ZN40_INTERNAL_09854c77_4_k_cu_7977c1d6_296514cute7productE)
_ZN40_INTERNAL_09854c77_4_k_cu_7977c1d6_296514cute7productE:
	.zero		1
	.type		_ZN40_INTERNAL_09854c77_4_k_cu_7977c1d6_296514cuda3std3__45__cpo3endE,@object
	.size		_ZN40_INTERNAL_09854c77_4_k_cu_7977c1d6_296514cuda3std3__45__cpo3endE,(_ZN40_INTERNAL_09854c77_4_k_cu_7977c1d6_296514cuda3std3__419piecewise_constructE - _ZN40_INTERNAL_09854c77_4_k_cu_7977c1d6_296514cuda3std3__45__cpo3endE)
_ZN40_INTERNAL_09854c77_4_k_cu_7977c1d6_296514cuda3std3__45__cpo3endE:
	.zero		1
	.type		_ZN40_INTERNAL_09854c77_4_k_cu_7977c1d6_296514cuda3std3__419piecewise_constructE,@object
	.size		_ZN40_INTERNAL_09854c77_4_k_cu_7977c1d6_296514cuda3std3__419piecewise_constructE,(_ZN40_INTERNAL_09854c77_4_k_cu_7977c1d6_296514cuda3std3__45__cpo4cendE - _ZN40_INTERNAL_09854c77_4_k_cu_7977c1d6_296514cuda3std3__419piecewise_constructE)
_ZN40_INTERNAL_09854c77_4_k_cu_7977c1d6_296514cuda3std3__419piecewise_constructE:
	.zero		1
	.type		_ZN40_INTERNAL_09854c77_4_k_cu_7977c1d6_296514cuda3std3__45__cpo4cendE,@object
	.size		_ZN40_INTERNAL_09854c77_4_k_cu_7977c1d6_296514cuda3std3__45__cpo4cendE,(_ZN40_INTERNAL_09854c77_4_k_cu_7977c1d6_296514cuda3std6ranges3__45__cpo4swapE - _ZN40_INTERNAL_09854c77_4_k_cu_7977c1d6_296514cuda3std3__45__cpo4cendE)
_ZN40_INTERNAL_09854c77_4_k_cu_7977c1d6_296514cuda3std3__45__cpo4cendE:
	.zero		1
	.type		_ZN40_INTERNAL_09854c77_4_k_cu_7977c1d6_296514cuda3std6ranges3__45__cpo4swapE,@object
	.size		_ZN40_INTERNAL_09854c77_4_k_cu_7977c1d6_296514cuda3std6ranges3__45__cpo4swapE,(.L_7 - _ZN40_INTERNAL_09854c77_4_k_cu_7977c1d6_296514cuda3std6ranges3__45__cpo4swapE)
_ZN40_INTERNAL_09854c77_4_k_cu_7977c1d6_296514cuda3std6ranges3__45__cpo4swapE:
	.zero		1
.L_7:


//--------------------- .nv.constant0._ZN7cutlass13device_kernelINS_4gemm6kernel13GemmUniversalIN4cute5tupleIJiiiiEEENS1_10collective13CollectiveMmaINS1_37MainloopSm90TmaGmmaWarpSpecializedFP8ILi7ENS5_IJNS4_1CILi1EEESB_SB_EEENS1_35KernelTmaWarpSpecializedCooperativeEEENS5_IJNSA_ILi128EEESF_SF_EEENS_12float_e5m2_tENS5_IJlSB_lEEESH_SI_NS4_8TiledMMAINS4_8MMA_AtomIJNS4_4SM904GMMA31MMA_64x128x32_F32E5M2E5M2_SS_TNILNSM_7ScaleInE1ELSO_1EEEEEENS4_6LayoutINS5_IJNSA_ILi2EEESB_SB_EEENS5_IJSB_NSA_ILi0EEESU_EEEEENS5_IJNS4_10UnderscoreESX_SX_EEEEENS4_13SM90_TMA_LOADENS4_14ComposedLayoutINS4_7SwizzleILi3ELi4ELi3EEENS4_18smem_ptr_flag_bitsILi8EEENSR_INS5_IJNSA_ILi8EEESF_EEENS5_IJSF_SB_EEEEEEEvNS4_8identityES10_S1A_vS1B_EENS_8epilogue10collective6detail29Sm90TmaWarpSpecializedAdapterINS1E_15DefaultEpilogueISH_SI_SI_NS1D_6thread17LinearCombinationISH_Li1EffLNS1I_9ScaleType4KindE0ELNS_15FloatRoundStyleE2ESH_EENS1_15EpilogueDefaultEEEEEvvEEEEvNT_6ParamsE --------------------------
	.section	.nv.constant0._ZN7cutlass13device_kernelINS_4gemm6kernel13GemmUniversalIN4cute5tupleIJiiiiEEENS1_10collective13CollectiveMmaINS1_37MainloopSm90TmaGmmaWarpSpecializedFP8ILi7ENS5_IJNS4_1CILi1EEESB_SB_EEENS1_35KernelTmaWarpSpecializedCooperativeEEENS5_IJNSA_ILi128EEESF_SF_EEENS_12float_e5m2_tENS5_IJlSB_lEEESH_SI_NS4_8TiledMMAINS4_8MMA_AtomIJNS4_4SM904GMMA31MMA_64x128x32_F32E5M2E5M2_SS_TNILNSM_7ScaleInE1ELSO_1EEEEEENS4_6LayoutINS5_IJNSA_ILi2EEESB_SB_EEENS5_IJSB_NSA_ILi0EEESU_EEEEENS5_IJNS4_10UnderscoreESX_SX_EEEEENS4_13SM90_TMA_LOADENS4_14ComposedLayoutINS4_7SwizzleILi3ELi4ELi3EEENS4_18smem_ptr_flag_bitsILi8EEENSR_INS5_IJNSA_ILi8EEESF_EEENS5_IJSF_SB_EEEEEEEvNS4_8identityES10_S1A_vS1B_EENS_8epilogue10collective6detail29Sm90TmaWarpSpecializedAdapterINS1E_15DefaultEpilogueISH_SI_SI_NS1D_6thread17LinearCombinationISH_Li1EffLNS1I_9ScaleType4KindE0ELNS_15FloatRoundStyleE2ESH_EENS1_15EpilogueDefaultEEEEEvvEEEEvNT_6ParamsE,"a",@progbits
	.sectionflags	@""
	.align	4
.nv.constant0._ZN7cutlass13device_kernelINS_4gemm6kernel13GemmUniversalIN4cute5tupleIJiiiiEEENS1_10collective13CollectiveMmaINS1_37MainloopSm90TmaGmmaWarpSpecializedFP8ILi7ENS5_IJNS4_1CILi1EEESB_SB_EEENS1_35KernelTmaWarpSpecializedCooperativeEEENS5_IJNSA_ILi128EEESF_SF_EEENS_12float_e5m2_tENS5_IJlSB_lEEESH_SI_NS4_8TiledMMAINS4_8MMA_AtomIJNS4_4SM904GMMA31MMA_64x128x32_F32E5M2E5M2_SS_TNILNSM_7ScaleInE1ELSO_1EEEEEENS4_6LayoutINS5_IJNSA_ILi2EEESB_SB_EEENS5_IJSB_NSA_ILi0EEESU_EEEEENS5_IJNS4_10UnderscoreESX_SX_EEEEENS4_13SM90_TMA_LOADENS4_14ComposedLayoutINS4_7SwizzleILi3ELi4ELi3EEENS4_18smem_ptr_flag_bitsILi8EEENSR_INS5_IJNSA_ILi8EEESF_EEENS5_IJSF_SB_EEEEEEEvNS4_8identityES10_S1A_vS1B_EENS_8epilogue10collective6detail29Sm90TmaWarpSpecializedAdapterINS1E_15DefaultEpilogueISH_SI_SI_NS1D_6thread17LinearCombinationISH_Li1EffLNS1I_9ScaleType4KindE0ELNS_15FloatRoundStyleE2ESH_EENS1_15EpilogueDefaultEEEEEvvEEEEvNT_6ParamsE:
	.zero		1664


//--------------------- SYMBOLS --------------------------

	.type		.nv.reservedSmem.offset0,@object
	.size		.nv.reservedSmem.offset0,0x4
